	.target	sm_90a

	.elftype	@"ET_EXEC"


//--------------------- .note.nv.tkinfo           --------------------------
	.section	.note.nv.tkinfo,"",@"SHT_NOTE"
	.sectionflags	@"SHF_NOTE_NV_TKINFO"
	.tkinfo
        /*0018*/ 	.word	0x00000002
        /*0030*/ 	.string	""
        /*0030*/ 	.string	"ptxas"
        /*0030*/ 	.string	"Cuda compilation tools, release 13.0, V13.0.88"
        /*0030*/ 	.string	"Build cuda_13.0.r13.0/compiler.36424714_0"
        /*0030*/ 	.string	"-arch sm_90a -m 64 "



//--------------------- .note.nv.cuinfo           --------------------------
	.section	.note.nv.cuinfo,"",@"SHT_NOTE"
	.sectionflags	@"SHF_NOTE_NV_CUINFO"
        /*0018*/ 	.short	0x0002
        /*001a*/ 	.short	0x005a
        /*001c*/ 	.short	0x0082
	.zero		2


//--------------------- .nv.info                  --------------------------
	.section	.nv.info,"",@"SHT_CUDA_INFO"
	.align	4


	//----- nvinfo : EIATTR_REGCOUNT
	.align		4
        /*0000*/ 	.byte	0x04, 0x2f
        /*0002*/ 	.short	(.L_15 - .L_14)
	.align		4
.L_14:
        /*0004*/ 	.word	index@(_ZN7cutlass13device_kernelINS_4gemm6kernel13GemmUniversalIN4cute5tupleIJiiiiEEENS1_10collective13CollectiveMmaINS1_34MainloopSm90TmaGmmaWarpSpecializedILi11ENS5_IJNS4_1CILi2EEENSA_ILi1EEESC_EEENS1_32KernelTmaWarpSpecializedPingpongEEENS5_IJNSA_ILi64EEENSA_ILi96EEESG_EEENS_10bfloat16_tENS5_IJlSC_lEEESJ_SK_NS4_8TiledMMAINS4_8MMA_AtomIJNS4_4SM904GMMA27MMA_64x96x16_F32BF16BF16_SSILNSO_5MajorE0ELSQ_0ELNSO_7ScaleInE1ELSR_1EEEEEENS4_6LayoutINS5_IJSC_SC_SC_EEENS5_IJNSA_ILi0EEESW_SW_EEEEENS5_IJNS4_10UnderscoreESZ_SZ_EEEEENS4_13SM90_TMA_LOADENS4_14ComposedLayoutINS4_7SwizzleILi3ELi4ELi3EEENS4_18smem_ptr_flag_bitsILi16EEENSU_INS5_IJNSA_ILi8EEESG_EEENS5_IJSG_SC_EEEEEEEvNS4_8identityENS4_23SM90_TMA_LOAD_MULTICASTES1C_vS1D_EENS_8epilogue10collective6detail29Sm90TmaWarpSpecializedAdapterINS1H_15DefaultEpilogueISJ_SK_SK_NS1G_6thread17LinearCombinationISJ_Li1EffLNS1L_9ScaleType4KindE0ELNS_15FloatRoundStyleE2ESJ_EENS1_15EpilogueDefaultEEEEEvvEEEEvNT_6ParamsE)
        /*0008*/ 	.word	0x000000a8


	//----- nvinfo : EIATTR_FRAME_SIZE
	.align		4
.L_15:
        /*000c*/ 	.byte	0x04, 0x11
        /*000e*/ 	.short	(.L_17 - .L_16)
	.align		4
.L_16:
        /*0010*/ 	.word	index@(_ZN7cutlass13device_kernelINS_4gemm6kernel13GemmUniversalIN4cute5tupleIJiiiiEEENS1_10collective13CollectiveMmaINS1_34MainloopSm90TmaGmmaWarpSpecializedILi11ENS5_IJNS4_1CILi2EEENSA_ILi1EEESC_EEENS1_32KernelTmaWarpSpecializedPingpongEEENS5_IJNSA_ILi64EEENSA_ILi96EEESG_EEENS_10bfloat16_tENS5_IJlSC_lEEESJ_SK_NS4_8TiledMMAINS4_8MMA_AtomIJNS4_4SM904GMMA27MMA_64x96x16_F32BF16BF16_SSILNSO_5MajorE0ELSQ_0ELNSO_7ScaleInE1ELSR_1EEEEEENS4_6LayoutINS5_IJSC_SC_SC_EEENS5_IJNSA_ILi0EEESW_SW_EEEEENS5_IJNS4_10UnderscoreESZ_SZ_EEEEENS4_13SM90_TMA_LOADENS4_14ComposedLayoutINS4_7SwizzleILi3ELi4ELi3EEENS4_18smem_ptr_flag_bitsILi16EEENSU_INS5_IJNSA_ILi8EEESG_EEENS5_IJSG_SC_EEEEEEEvNS4_8identityENS4_23SM90_TMA_LOAD_MULTICASTES1C_vS1D_EENS_8epilogue10collective6detail29Sm90TmaWarpSpecializedAdapterINS1H_15DefaultEpilogueISJ_SK_SK_NS1G_6thread17LinearCombinationISJ_Li1EffLNS1L_9ScaleType4KindE0ELNS_15FloatRoundStyleE2ESJ_EENS1_15EpilogueDefaultEEEEEvvEEEEvNT_6ParamsE)
        /*0014*/ 	.word	0x00000008


	//----- nvinfo : EIATTR_MIN_STACK_SIZE
	.align		4
.L_17:
        /*0018*/ 	.byte	0x04, 0x12
        /*001a*/ 	.short	(.L_19 - .L_18)
	.align		4
.L_18:
        /*001c*/ 	.word	index@(_ZN7cutlass13device_kernelINS_4gemm6kernel13GemmUniversalIN4cute5tupleIJiiiiEEENS1_10collective13CollectiveMmaINS1_34MainloopSm90TmaGmmaWarpSpecializedILi11ENS5_IJNS4_1CILi2EEENSA_ILi1EEESC_EEENS1_32KernelTmaWarpSpecializedPingpongEEENS5_IJNSA_ILi64EEENSA_ILi96EEESG_EEENS_10bfloat16_tENS5_IJlSC_lEEESJ_SK_NS4_8TiledMMAINS4_8MMA_AtomIJNS4_4SM904GMMA27MMA_64x96x16_F32BF16BF16_SSILNSO_5MajorE0ELSQ_0ELNSO_7ScaleInE1ELSR_1EEEEEENS4_6LayoutINS5_IJSC_SC_SC_EEENS5_IJNSA_ILi0EEESW_SW_EEEEENS5_IJNS4_10UnderscoreESZ_SZ_EEEEENS4_13SM90_TMA_LOADENS4_14ComposedLayoutINS4_7SwizzleILi3ELi4ELi3EEENS4_18smem_ptr_flag_bitsILi16EEENSU_INS5_IJNSA_ILi8EEESG_EEENS5_IJSG_SC_EEEEEEEvNS4_8identityENS4_23SM90_TMA_LOAD_MULTICASTES1C_vS1D_EENS_8epilogue10collective6detail29Sm90TmaWarpSpecializedAdapterINS1H_15DefaultEpilogueISJ_SK_SK_NS1G_6thread17LinearCombinationISJ_Li1EffLNS1L_9ScaleType4KindE0ELNS_15FloatRoundStyleE2ESJ_EENS1_15EpilogueDefaultEEEEEvvEEEEvNT_6ParamsE)
        /*0020*/ 	.word	0x00000008
.L_19:


//--------------------- .nv.compat                --------------------------
	.section	.nv.compat,"",@"SHT_CUDA_COMPAT_INFO"
	.align	4
        /*0000*/ 	.byte	0x02, 0x09, 0x01, 0x00, 0x02, 0x02, 0x04, 0x00, 0x02, 0x05, 0x05, 0x00, 0x03, 0x07, 0x01, 0x01
        /*0010*/ 	.byte	0x02, 0x03, 0x01, 0x00, 0x02, 0x06, 0x01, 0x00, 0x04, 0x0b, 0x08, 0x00, 0x00, 0x00, 0x00, 0x00
        /*0020*/ 	.byte	0x00, 0x00, 0x00, 0x00


//--------------------- .nv.info._ZN7cutlass13device_kernelINS_4gemm6kernel13GemmUniversalIN4cute5tupleIJiiiiEEENS1_10collective13CollectiveMmaINS1_34MainloopSm90TmaGmmaWarpSpecializedILi11ENS5_IJNS4_1CILi2EEENSA_ILi1EEESC_EEENS1_32KernelTmaWarpSpecializedPingpongEEENS5_IJNSA_ILi64EEENSA_ILi96EEESG_EEENS_10bfloat16_tENS5_IJlSC_lEEESJ_SK_NS4_8TiledMMAINS4_8MMA_AtomIJNS4_4SM904GMMA27MMA_64x96x16_F32BF16BF16_SSILNSO_5MajorE0ELSQ_0ELNSO_7ScaleInE1ELSR_1EEEEEENS4_6LayoutINS5_IJSC_SC_SC_EEENS5_IJNSA_ILi0EEESW_SW_EEEEENS5_IJNS4_10UnderscoreESZ_SZ_EEEEENS4_13SM90_TMA_LOADENS4_14ComposedLayoutINS4_7SwizzleILi3ELi4ELi3EEENS4_18smem_ptr_flag_bitsILi16EEENSU_INS5_IJNSA_ILi8EEESG_EEENS5_IJSG_SC_EEEEEEEvNS4_8identityENS4_23SM90_TMA_LOAD_MULTICASTES1C_vS1D_EENS_8epilogue10collective6detail29Sm90TmaWarpSpecializedAdapterINS1H_15DefaultEpilogueISJ_SK_SK_NS1G_6thread17LinearCombinationISJ_Li1EffLNS1L_9ScaleType4KindE0ELNS_15FloatRoundStyleE2ESJ_EENS1_15EpilogueDefaultEEEEEvvEEEEvNT_6ParamsE --------------------------
	.section	.nv.info._ZN7cutlass13device_kernelINS_4gemm6kernel13GemmUniversalIN4cute5tupleIJiiiiEEENS1_10collective13CollectiveMmaINS1_34MainloopSm90TmaGmmaWarpSpecializedILi11ENS5_IJNS4_1CILi2EEENSA_ILi1EEESC_EEENS1_32KernelTmaWarpSpecializedPingpongEEENS5_IJNSA_ILi64EEENSA_ILi96EEESG_EEENS_10bfloat16_tENS5_IJlSC_lEEESJ_SK_NS4_8TiledMMAINS4_8MMA_AtomIJNS4_4SM904GMMA27MMA_64x96x16_F32BF16BF16_SSILNSO_5MajorE0ELSQ_0ELNSO_7ScaleInE1ELSR_1EEEEEENS4_6LayoutINS5_IJSC_SC_SC_EEENS5_IJNSA_ILi0EEESW_SW_EEEEENS5_IJNS4_10UnderscoreESZ_SZ_EEEEENS4_13SM90_TMA_LOADENS4_14ComposedLayoutINS4_7SwizzleILi3ELi4ELi3EEENS4_18smem_ptr_flag_bitsILi16EEENSU_INS5_IJNSA_ILi8EEESG_EEENS5_IJSG_SC_EEEEEEEvNS4_8identityENS4_23SM90_TMA_LOAD_MULTICASTES1C_vS1D_EENS_8epilogue10collective6detail29Sm90TmaWarpSpecializedAdapterINS1H_15DefaultEpilogueISJ_SK_SK_NS1G_6thread17LinearCombinationISJ_Li1EffLNS1L_9ScaleType4KindE0ELNS_15FloatRoundStyleE2ESJ_EENS1_15EpilogueDefaultEEEEEvvEEEEvNT_6ParamsE,"",@"SHT_CUDA_INFO"
	.sectionflags	@""
	.align	4


	//----- nvinfo : EIATTR_CUDA_API_VERSION
	.align		4
        /*0000*/ 	.byte	0x04, 0x37
        /*0002*/ 	.short	(.L_21 - .L_20)
.L_20:
        /*0004*/ 	.word	0x00000082


	//----- nvinfo : EIATTR_KPARAM_INFO
	.align		4
.L_21:
        /*0008*/ 	.byte	0x04, 0x17
        /*000a*/ 	.short	(.L_23 - .L_22)
.L_22:
        /*000c*/ 	.word	0x00000000
        /*0010*/ 	.short	0x0000
        /*0012*/ 	.short	0x0070
        /*0014*/ 	.byte	0x00, 0xf0, 0x01, 0x10


	//----- nvinfo : EIATTR_SPARSE_MMA_MASK
	.align		4
.L_23:
        /*0018*/ 	.byte	0x03, 0x50
        /*001a*/ 	.short	0x0000


	//----- nvinfo : EIATTR_MAXREG_COUNT
	.align		4
        /*001c*/ 	.byte	0x03, 0x1b
        /*001e*/ 	.short	0x00a8


	//----- nvinfo : EIATTR_NUM_BARRIERS
	.align		4
        /*0020*/ 	.byte	0x02, 0x4c
        /*0022*/ 	.byte	0x01
	.zero		1


	//----- nvinfo : EIATTR_EXTERNS
	.align		4
        /*0024*/ 	.byte	0x04, 0x0f
        /*0026*/ 	.short	(.L_25 - .L_24)


	//   ....[0]....
	.align		4
.L_24:
        /*0028*/ 	.word	index@(__assertfail)


	//----- nvinfo : EIATTR_ANNOTATIONS
	.align		4
.L_25:
        /*002c*/ 	.byte	0x04, 0x55
        /*002e*/ 	.short	(.L_27 - .L_26)


	//   ....[0]....
.L_26:
        /*0030*/ 	.word	0x00000001
        /*0034*/ 	.byte	0xc0, 0x0e, 0x00, 0x00, 0x01, 0x00, 0x00, 0x00, 0x70, 0x15, 0x00, 0x00, 0x01, 0x00, 0x00, 0x00
        /*0044*/ 	.byte	0x80, 0x55, 0x00, 0x00, 0x01, 0x00, 0x00, 0x00, 0xa0, 0x61, 0x00, 0x00


	//----- nvinfo : EIATTR_MERCURY_ISA_VERSION
	.align		4
.L_27:
        /*0050*/ 	.byte	0x03, 0x5f
        /*0052*/ 	.short	0x0101


	//----- nvinfo : EIATTR_INT_WARP_WIDE_INSTR_OFFSETS
	.align		4
        /*0054*/ 	.byte	0x04, 0x31
        /*0056*/ 	.short	(.L_29 - .L_28)


	//   ....[0]....
.L_28:
        /*0058*/ 	.word	0x00000600


	//   ....[1]....
        /*005c*/ 	.word	0x00000620


	//   ....[2]....
        /*0060*/ 	.word	0x00000640


	//   ....[3]....
        /*0064*/ 	.word	0x00000700


	//   ....[4]....
        /*0068*/ 	.word	0x00000720


	//   ....[5]....
        /*006c*/ 	.word	0x00000780


	//   ....[6]....
        /*0070*/ 	.word	0x00000890


	//   ....[7]....
        /*0074*/ 	.word	0x000008c0


	//   ....[8]....
        /*0078*/ 	.word	0x00002230


	//----- nvinfo : EIATTR_COOP_GROUP_MASK_REGIDS
	.align		4
.L_29:
        /*007c*/ 	.byte	0x04, 0x29
        /*007e*/ 	.short	(.L_31 - .L_30)


	//   ....[0]....
.L_30:
        /*0080*/ 	.word	0xffffffff


	//   ....[1]....
        /*0084*/ 	.word	0xffffffff


	//   ....[2]....
        /*0088*/ 	.word	0xffffffff


	//   ....[3]....
        /*008c*/ 	.word	0xffffffff


	//   ....[4]....
        /*0090*/ 	.word	0xffffffff


	//   ....[5]....
        /*0094*/ 	.word	0xffffffff


	//   ....[6]....
        /*0098*/ 	.word	0xffffffff


	//----- nvinfo : EIATTR_COOP_GROUP_INSTR_OFFSETS
	.align		4
.L_31:
        /*009c*/ 	.byte	0x04, 0x28
        /*009e*/ 	.short	(.L_33 - .L_32)


	//   ....[0]....
.L_32:
        /*00a0*/ 	.word	0x00000070


	//   ....[1]....
        /*00a4*/ 	.word	0x00000080


	//   ....[2]....
        /*00a8*/ 	.word	0x00000140


	//   ....[3]....
        /*00ac*/ 	.word	0x000003e0


	//   ....[4]....
        /*00b0*/ 	.word	0x00000420


	//   ....[5]....
        /*00b4*/ 	.word	0x000004a0


	//   ....[6]....
        /*00b8*/ 	.word	0x00000a70


	//----- nvinfo : EIATTR_REG_RECONFIG
	.align		4
.L_33:
        /*00bc*/ 	.byte	0x01, 0x54
	.zero		2


	//----- nvinfo : EIATTR_SYSCALL_OFFSETS
	.align		4
        /*00c0*/ 	.byte	0x04, 0x46
        /*00c2*/ 	.short	(.L_35 - .L_34)


	//   ....[0]....
.L_34:
        /*00c4*/ 	.word	0x00001a60


	//----- nvinfo : EIATTR_MBARRIER_INSTR_OFFSETS
	.align		4
.L_35:
        /*00c8*/ 	.byte	0x04, 0x39
        /*00ca*/ 	.short	(.L_37 - .L_36)


	//   ....[0]....
.L_36:
        /*00cc*/ 	.word	0x00000260
        /*00d0*/ 	.word	0x000000ff
        /*00d4*/ 	.word	0x00000000
        /*00d8*/ 	.short	0x0100
        /*00da*/ 	.byte	0x08
	.zero		1


	//   ....[1]....
        /*00dc*/ 	.word	0x00000270
        /*00e0*/ 	.word	0x000000ff
        /*00e4*/ 	.word	0x00000058
        /*00e8*/ 	.short	0x0100
        /*00ea*/ 	.byte	0x08
	.zero		1


	//   ....[2]....
        /*00ec*/ 	.word	0x00000280
        /*00f0*/ 	.word	0x000000ff
        /*00f4*/ 	.word	0x00000008
        /*00f8*/ 	.short	0x0100
        /*00fa*/ 	.byte	0x08
	.zero		1


	//   ....[3]....
        /*00fc*/ 	.word	0x00000290
        /*0100*/ 	.word	0x000000ff
        /*0104*/ 	.word	0x00000060
        /*0108*/ 	.short	0x0100
        /*010a*/ 	.byte	0x08
	.zero		1


	//   ....[4]....
        /*010c*/ 	.word	0x000002a0
        /*0110*/ 	.word	0x000000ff
        /*0114*/ 	.word	0x00000010
        /*0118*/ 	.short	0x0100
        /*011a*/ 	.byte	0x08
	.zero		1


	//   ....[5]....
        /*011c*/ 	.word	0x000002b0
        /*0120*/ 	.word	0x000000ff
        /*0124*/ 	.word	0x00000068
        /*0128*/ 	.short	0x0100
        /*012a*/ 	.byte	0x08
	.zero		1


	//   ....[6]....
        /*012c*/ 	.word	0x000002c0
        /*0130*/ 	.word	0x000000ff
        /*0134*/ 	.word	0x00000018
        /*0138*/ 	.short	0x0100
        /*013a*/ 	.byte	0x08
	.zero		1


	//   ....[7]....
        /*013c*/ 	.word	0x000002d0
        /*0140*/ 	.word	0x000000ff
        /*0144*/ 	.word	0x00000070
        /*0148*/ 	.short	0x0100
        /*014a*/ 	.byte	0x08
	.zero		1


	//   ....[8]....
        /*014c*/ 	.word	0x000002e0
        /*0150*/ 	.word	0x000000ff
        /*0154*/ 	.word	0x00000020
        /*0158*/ 	.short	0x0100
        /*015a*/ 	.byte	0x08
	.zero		1


	//   ....[9]....
        /*015c*/ 	.word	0x000002f0
        /*0160*/ 	.word	0x000000ff
        /*0164*/ 	.word	0x00000078
        /*0168*/ 	.short	0x0100
        /*016a*/ 	.byte	0x08
	.zero		1


	//   ....[10]....
        /*016c*/ 	.word	0x00000300
        /*0170*/ 	.word	0x000000ff
        /*0174*/ 	.word	0x00000028
        /*0178*/ 	.short	0x0100
        /*017a*/ 	.byte	0x08
	.zero		1


	//   ....[11]....
        /*017c*/ 	.word	0x00000310
        /*0180*/ 	.word	0x000000ff
        /*0184*/ 	.word	0x00000080
        /*0188*/ 	.short	0x0100
        /*018a*/ 	.byte	0x08
	.zero		1


	//   ....[12]....
        /*018c*/ 	.word	0x00000320
        /*0190*/ 	.word	0x000000ff
        /*0194*/ 	.word	0x00000030
        /*0198*/ 	.short	0x0100
        /*019a*/ 	.byte	0x08
	.zero		1


	//   ....[13]....
        /*019c*/ 	.word	0x00000330
        /*01a0*/ 	.word	0x000000ff
        /*01a4*/ 	.word	0x00000088
        /*01a8*/ 	.short	0x0100
        /*01aa*/ 	.byte	0x08
	.zero		1


	//   ....[14]....
        /*01ac*/ 	.word	0x00000340
        /*01b0*/ 	.word	0x000000ff
        /*01b4*/ 	.word	0x00000038
        /*01b8*/ 	.short	0x0100
        /*01ba*/ 	.byte	0x08
	.zero		1


	//   ....[15]....
        /*01bc*/ 	.word	0x00000350
        /*01c0*/ 	.word	0x000000ff
        /*01c4*/ 	.word	0x00000090
        /*01c8*/ 	.short	0x0100
        /*01ca*/ 	.byte	0x08
	.zero		1


	//   ....[16]....
        /*01cc*/ 	.word	0x00000360
        /*01d0*/ 	.word	0x000000ff
        /*01d4*/ 	.word	0x00000040
        /*01d8*/ 	.short	0x0100
        /*01da*/ 	.byte	0x08
	.zero		1


	//   ....[17]....
        /*01dc*/ 	.word	0x00000370
        /*01e0*/ 	.word	0x000000ff
        /*01e4*/ 	.word	0x00000098
        /*01e8*/ 	.short	0x0100
        /*01ea*/ 	.byte	0x08
	.zero		1


	//   ....[18]....
        /*01ec*/ 	.word	0x00000380
        /*01f0*/ 	.word	0x000000ff
        /*01f4*/ 	.word	0x00000048
        /*01f8*/ 	.short	0x0100
        /*01fa*/ 	.byte	0x08
	.zero		1


	//   ....[19]....
        /*01fc*/ 	.word	0x00000390
        /*0200*/ 	.word	0x000000ff
        /*0204*/ 	.word	0x000000a0
        /*0208*/ 	.short	0x0100
        /*020a*/ 	.byte	0x08
	.zero		1


	//   ....[20]....
        /*020c*/ 	.word	0x000003a0
        /*0210*/ 	.word	0x000000ff
        /*0214*/ 	.word	0x00000050
        /*0218*/ 	.short	0x0100
        /*021a*/ 	.byte	0x08
	.zero		1


	//   ....[21]....
        /*021c*/ 	.word	0x000003b0
        /*0220*/ 	.word	0x000000ff
        /*0224*/ 	.word	0x000000a8
        /*0228*/ 	.short	0x0100
        /*022a*/ 	.byte	0x08
	.zero		1


	//   ....[22]....
        /*022c*/ 	.word	0x00000910
        /*0230*/ 	.word	0x000000ff
        /*0234*/ 	.word	0x000000e0
        /*0238*/ 	.short	0x0100
        /*023a*/ 	.byte	0x08
	.zero		1


	//   ....[23]....
        /*023c*/ 	.word	0x000009a0
        /*0240*/ 	.word	0x000000ff
        /*0244*/ 	.word	0x000000e8
        /*0248*/ 	.short	0x0100
        /*024a*/ 	.byte	0x08
	.zero		1


	//   ....[24]....
        /*024c*/ 	.word	0x000009f0
        /*0250*/ 	.word	0x000000ff
        /*0254*/ 	.word	0x000000c0
        /*0258*/ 	.short	0x0100
        /*025a*/ 	.byte	0x09
	.zero		1


	//   ....[25]....
        /*025c*/ 	.word	0x00000a00
        /*0260*/ 	.word	0x000000ff
        /*0264*/ 	.word	0x000000c8
        /*0268*/ 	.short	0x0100
        /*026a*/ 	.byte	0x09
	.zero		1


	//   ....[26]....
        /*026c*/ 	.word	0x00000a10
        /*0270*/ 	.word	0x000000ff
        /*0274*/ 	.word	0x000000d0
        /*0278*/ 	.short	0x0100
        /*027a*/ 	.byte	0x09
	.zero		1


	//   ....[27]....
        /*027c*/ 	.word	0x00000a20
        /*0280*/ 	.word	0x000000ff
        /*0284*/ 	.word	0x000000d8
        /*0288*/ 	.short	0x0100
        /*028a*/ 	.byte	0x09
	.zero		1


	//   ....[28]....
        /*028c*/ 	.word	0x00001920
        /*0290*/ 	.word	0x000000ff
        /*0294*/ 	.word	0xfffffff8
        /*0298*/ 	.short	0x010a
        /*029a*/ 	.byte	0x2b
	.zero		1


	//   ....[29]....
        /*029c*/ 	.word	0x00001ae0
        /*02a0*/ 	.word	0x00000003
        /*02a4*/ 	.word	0x00000000
        /*02a8*/ 	.short	0x010a
        /*02aa*/ 	.byte	0x3f
	.zero		1


	//   ....[30]....
        /*02ac*/ 	.word	0x00001b20
        /*02b0*/ 	.word	0x00000003
        /*02b4*/ 	.word	0x00000000
        /*02b8*/ 	.short	0x010a
        /*02ba*/ 	.byte	0x3f
	.zero		1


	//   ....[31]....
        /*02bc*/ 	.word	0x00001e20
        /*02c0*/ 	.word	0x000000ff
        /*02c4*/ 	.word	0x00000000
        /*02c8*/ 	.short	0x010a
        /*02ca*/ 	.byte	0x04
	.zero		1


	//   ....[32]....
        /*02cc*/ 	.word	0x00001e60
        /*02d0*/ 	.word	0x000000ff
        /*02d4*/ 	.word	0x00000000
        /*02d8*/ 	.short	0x010a
        /*02da*/ 	.byte	0x04
	.zero		1


	//   ....[33]....
        /*02dc*/ 	.word	0x000020c0
        /*02e0*/ 	.word	0x00000005
        /*02e4*/ 	.word	0x00000000
        /*02e8*/ 	.short	0x0101
        /*02ea*/ 	.byte	0x3f
	.zero		1


	//   ....[34]....
        /*02ec*/ 	.word	0x000021d0
        /*02f0*/ 	.word	0x00000003
        /*02f4*/ 	.word	0x00000000
        /*02f8*/ 	.short	0x0101
        /*02fa*/ 	.byte	0x30
	.zero		1


	//   ....[35]....
        /*02fc*/ 	.word	0x000022d0
        /*0300*/ 	.word	0x00000003
        /*0304*/ 	.word	0x00000000
        /*0308*/ 	.short	0x0101
        /*030a*/ 	.byte	0x3f
	.zero		1


	//   ....[36]....
        /*030c*/ 	.word	0x00002350
        /*0310*/ 	.word	0x000000ff
        /*0314*/ 	.word	0x00000008
        /*0318*/ 	.short	0x010a
        /*031a*/ 	.byte	0x2b
	.zero		1


	//   ....[37]....
        /*031c*/ 	.word	0x000055c0
        /*0320*/ 	.word	0x00000000
        /*0324*/ 	.word	0x00000000
        /*0328*/ 	.short	0x0101
        /*032a*/ 	.byte	0x30
	.zero		1


	//   ....[38]....
        /*032c*/ 	.word	0x00005ee0
        /*0330*/ 	.word	0x0000000c
        /*0334*/ 	.word	0x00000058
        /*0338*/ 	.short	0x010a
        /*033a*/ 	.byte	0x3f
	.zero		1


	//   ....[39]....
        /*033c*/ 	.word	0x000062d0
        /*0340*/ 	.word	0x00000006
        /*0344*/ 	.word	0x000000e8
        /*0348*/ 	.short	0x0101
        /*034a*/ 	.byte	0x3f
	.zero		1


	//   ....[40]....
        /*034c*/ 	.word	0x000069f0
        /*0350*/ 	.word	0x00000007
        /*0354*/ 	.word	0x00000000
        /*0358*/ 	.short	0x010a
        /*035a*/ 	.byte	0x3f
	.zero		1


	//   ....[41]....
        /*035c*/ 	.word	0x00006a70
        /*0360*/ 	.word	0x00000006
        /*0364*/ 	.word	0x00000000
        /*0368*/ 	.short	0x010a
        /*036a*/ 	.byte	0x3f
	.zero		1


	//   ....[42]....
        /*036c*/ 	.word	0x00006b00
        /*0370*/ 	.word	0x00000007
        /*0374*/ 	.word	0x00000000
        /*0378*/ 	.short	0x010a
        /*037a*/ 	.byte	0x3f
	.zero		1


	//   ....[43]....
        /*037c*/ 	.word	0x00006b90
        /*0380*/ 	.word	0x00000006
        /*0384*/ 	.word	0x00000000
        /*0388*/ 	.short	0x010a
        /*038a*/ 	.byte	0x3f
	.zero		1


	//   ....[44]....
        /*038c*/ 	.word	0x00006c20
        /*0390*/ 	.word	0x00000007
        /*0394*/ 	.word	0x00000000
        /*0398*/ 	.short	0x010a
        /*039a*/ 	.byte	0x3f
	.zero		1


	//   ....[45]....
        /*039c*/ 	.word	0x00006cb0
        /*03a0*/ 	.word	0x00000006
        /*03a4*/ 	.word	0x00000000
        /*03a8*/ 	.short	0x010a
        /*03aa*/ 	.byte	0x3f
	.zero		1


	//   ....[46]....
        /*03ac*/ 	.word	0x00006d40
        /*03b0*/ 	.word	0x00000007
        /*03b4*/ 	.word	0x00000000
        /*03b8*/ 	.short	0x010a
        /*03ba*/ 	.byte	0x3f
	.zero		1


	//   ....[47]....
        /*03bc*/ 	.word	0x00006dd0
        /*03c0*/ 	.word	0x00000006
        /*03c4*/ 	.word	0x00000000
        /*03c8*/ 	.short	0x010a
        /*03ca*/ 	.byte	0x3f
	.zero		1


	//   ....[48]....
        /*03cc*/ 	.word	0x00006e60
        /*03d0*/ 	.word	0x00000007
        /*03d4*/ 	.word	0x00000000
        /*03d8*/ 	.short	0x010a
        /*03da*/ 	.byte	0x3f
	.zero		1


	//   ....[49]....
        /*03dc*/ 	.word	0x00006ef0
        /*03e0*/ 	.word	0x00000006
        /*03e4*/ 	.word	0x00000000
        /*03e8*/ 	.short	0x010a
        /*03ea*/ 	.byte	0x3f
	.zero		1


	//   ....[50]....
        /*03ec*/ 	.word	0x00006f80
        /*03f0*/ 	.word	0x00000005
        /*03f4*/ 	.word	0x00000000
        /*03f8*/ 	.short	0x010a
        /*03fa*/ 	.byte	0x3f
	.zero		1


	//   ....[51]....
        /*03fc*/ 	.word	0x00006ff0
        /*0400*/ 	.word	0x00000003
        /*0404*/ 	.word	0xfffffff8
        /*0408*/ 	.short	0x010a
        /*040a*/ 	.byte	0x3f
	.zero		1


	//   ....[52]....
        /*040c*/ 	.word	0x00007040
        /*0410*/ 	.word	0x00000003
        /*0414*/ 	.word	0x00000000
        /*0418*/ 	.short	0x010a
        /*041a*/ 	.byte	0x3f
	.zero		1


	//   ....[53]....
        /*041c*/ 	.word	0x000070a0
        /*0420*/ 	.word	0x00000005
        /*0424*/ 	.word	0x00000000
        /*0428*/ 	.short	0x010a
        /*042a*/ 	.byte	0x3f
	.zero		1


	//   ....[54]....
        /*042c*/ 	.word	0x00007100
        /*0430*/ 	.word	0x00000003
        /*0434*/ 	.word	0x00000008
        /*0438*/ 	.short	0x010a
        /*043a*/ 	.byte	0x3f
	.zero		1


	//   ....[55]....
        /*043c*/ 	.word	0x000071d0
        /*0440*/ 	.word	0x0000000c
        /*0444*/ 	.word	0x00000058
        /*0448*/ 	.short	0x010a
        /*044a*/ 	.byte	0x3f
	.zero		1


	//   ....[56]....
        /*044c*/ 	.word	0x000072a0
        /*0450*/ 	.word	0x00000007
        /*0454*/ 	.word	0x00000000
        /*0458*/ 	.short	0x010a
        /*045a*/ 	.byte	0x3f
	.zero		1


	//   ....[57]....
        /*045c*/ 	.word	0x000072f0
        /*0460*/ 	.word	0x00000006
        /*0464*/ 	.word	0x00000000
        /*0468*/ 	.short	0x010a
        /*046a*/ 	.byte	0x3f
	.zero		1


	//   ....[58]....
        /*046c*/ 	.word	0x00007340
        /*0470*/ 	.word	0x00000007
        /*0474*/ 	.word	0x00000000
        /*0478*/ 	.short	0x010a
        /*047a*/ 	.byte	0x3f
	.zero		1


	//   ....[59]....
        /*047c*/ 	.word	0x00007390
        /*0480*/ 	.word	0x00000006
        /*0484*/ 	.word	0x00000000
        /*0488*/ 	.short	0x010a
        /*048a*/ 	.byte	0x3f
	.zero		1


	//   ....[60]....
        /*048c*/ 	.word	0x000073e0
        /*0490*/ 	.word	0x00000007
        /*0494*/ 	.word	0x00000000
        /*0498*/ 	.short	0x010a
        /*049a*/ 	.byte	0x3f
	.zero		1


	//   ....[61]....
        /*049c*/ 	.word	0x00007430
        /*04a0*/ 	.word	0x00000006
        /*04a4*/ 	.word	0x00000000
        /*04a8*/ 	.short	0x010a
        /*04aa*/ 	.byte	0x3f
	.zero		1


	//   ....[62]....
        /*04ac*/ 	.word	0x00007480
        /*04b0*/ 	.word	0x00000007
        /*04b4*/ 	.word	0x00000000
        /*04b8*/ 	.short	0x010a
        /*04ba*/ 	.byte	0x3f
	.zero		1


	//   ....[63]....
        /*04bc*/ 	.word	0x000074d0
        /*04c0*/ 	.word	0x00000006
        /*04c4*/ 	.word	0x00000000
        /*04c8*/ 	.short	0x010a
        /*04ca*/ 	.byte	0x3f
	.zero		1


	//   ....[64]....
        /*04cc*/ 	.word	0x00007520
        /*04d0*/ 	.word	0x00000007
        /*04d4*/ 	.word	0x00000000
        /*04d8*/ 	.short	0x010a
        /*04da*/ 	.byte	0x3f
	.zero		1


	//   ....[65]....
        /*04dc*/ 	.word	0x00007570
        /*04e0*/ 	.word	0x00000006
        /*04e4*/ 	.word	0x00000000
        /*04e8*/ 	.short	0x010a
        /*04ea*/ 	.byte	0x3f
	.zero		1


	//----- nvinfo : EIATTR_NUM_MBARRIERS
	.align		4
.L_37:
        /*04ec*/ 	.byte	0x03, 0x38
        /*04ee*/ 	.short	0x001c


	//----- nvinfo : EIATTR_EXIT_INSTR_OFFSETS
	.align		4
        /*04f0*/ 	.byte	0x04, 0x1c
        /*04f2*/ 	.short	(.L_39 - .L_38)


	//   ....[0]....
.L_38:
        /*04f4*/ 	.word	0x00001500


	//   ....[1]....
        /*04f8*/ 	.word	0x00001560


	//   ....[2]....
        /*04fc*/ 	.word	0x00005be0


	//   ....[3]....
        /*0500*/ 	.word	0x00005c10


	//   ....[4]....
        /*0504*/ 	.word	0x00006fd0


	//----- nvinfo : EIATTR_MAX_THREADS
	.align		4
.L_39:
        /*0508*/ 	.byte	0x04, 0x05
        /*050a*/ 	.short	(.L_41 - .L_40)
.L_40:
        /*050c*/ 	.word	0x00000180
        /*0510*/ 	.word	0x00000001
        /*0514*/ 	.word	0x00000001


	//----- nvinfo : EIATTR_CRS_STACK_SIZE
	.align		4
.L_41:
        /*0518*/ 	.byte	0x04, 0x1e
        /*051a*/ 	.short	(.L_43 - .L_42)
.L_42:
        /*051c*/ 	.word	0x00000000


	//----- nvinfo : EIATTR_CBANK_PARAM_SIZE
	.align		4
.L_43:
        /*0520*/ 	.byte	0x03, 0x19
        /*0522*/ 	.short	0x0470


	//----- nvinfo : EIATTR_PARAM_CBANK
	.align		4
        /*0524*/ 	.byte	0x04, 0x0a
        /*0526*/ 	.short	(.L_45 - .L_44)
	.align		4
.L_44:
        /*0528*/ 	.word	index@(.nv.constant0._ZN7cutlass13device_kernelINS_4gemm6kernel13GemmUniversalIN4cute5tupleIJiiiiEEENS1_10collective13CollectiveMmaINS1_34MainloopSm90TmaGmmaWarpSpecializedILi11ENS5_IJNS4_1CILi2EEENSA_ILi1EEESC_EEENS1_32KernelTmaWarpSpecializedPingpongEEENS5_IJNSA_ILi64EEENSA_ILi96EEESG_EEENS_10bfloat16_tENS5_IJlSC_lEEESJ_SK_NS4_8TiledMMAINS4_8MMA_AtomIJNS4_4SM904GMMA27MMA_64x96x16_F32BF16BF16_SSILNSO_5MajorE0ELSQ_0ELNSO_7ScaleInE1ELSR_1EEEEEENS4_6LayoutINS5_IJSC_SC_SC_EEENS5_IJNSA_ILi0EEESW_SW_EEEEENS5_IJNS4_10UnderscoreESZ_SZ_EEEEENS4_13SM90_TMA_LOADENS4_14ComposedLayoutINS4_7SwizzleILi3ELi4ELi3EEENS4_18smem_ptr_flag_bitsILi16EEENSU_INS5_IJNSA_ILi8EEESG_EEENS5_IJSG_SC_EEEEEEEvNS4_8identityENS4_23SM90_TMA_LOAD_MULTICASTES1C_vS1D_EENS_8epilogue10collective6detail29Sm90TmaWarpSpecializedAdapterINS1H_15DefaultEpilogueISJ_SK_SK_NS1G_6thread17LinearCombinationISJ_Li1EffLNS1L_9ScaleType4KindE0ELNS_15FloatRoundStyleE2ESJ_EENS1_15EpilogueDefaultEEEEEvvEEEEvNT_6ParamsE)
        /*052c*/ 	.short	0x0210
        /*052e*/ 	.short	0x0470


	//----- nvinfo : EIATTR_SW_WAR
	.align		4
.L_45:
        /*0530*/ 	.byte	0x04, 0x36
        /*0532*/ 	.short	(.L_47 - .L_46)
.L_46:
        /*0534*/ 	.word	0x00000008
.L_47:


//--------------------- .nv.callgraph             --------------------------
	.section	.nv.callgraph,"",@"SHT_CUDA_CALLGRAPH"
	.align	4
	.sectionentsize	8
	.align		4
        /*0000*/ 	.word	0x00000000
	.align		4
        /*0004*/ 	.word	0xffffffff
	.align		4
        /*0008*/ 	.word	index@(_ZN7cutlass13device_kernelINS_4gemm6kernel13GemmUniversalIN4cute5tupleIJiiiiEEENS1_10collective13CollectiveMmaINS1_34MainloopSm90TmaGmmaWarpSpecializedILi11ENS5_IJNS4_1CILi2EEENSA_ILi1EEESC_EEENS1_32KernelTmaWarpSpecializedPingpongEEENS5_IJNSA_ILi64EEENSA_ILi96EEESG_EEENS_10bfloat16_tENS5_IJlSC_lEEESJ_SK_NS4_8TiledMMAINS4_8MMA_AtomIJNS4_4SM904GMMA27MMA_64x96x16_F32BF16BF16_SSILNSO_5MajorE0ELSQ_0ELNSO_7ScaleInE1ELSR_1EEEEEENS4_6LayoutINS5_IJSC_SC_SC_EEENS5_IJNSA_ILi0EEESW_SW_EEEEENS5_IJNS4_10UnderscoreESZ_SZ_EEEEENS4_13SM90_TMA_LOADENS4_14ComposedLayoutINS4_7SwizzleILi3ELi4ELi3EEENS4_18smem_ptr_flag_bitsILi16EEENSU_INS5_IJNSA_ILi8EEESG_EEENS5_IJSG_SC_EEEEEEEvNS4_8identityENS4_23SM90_TMA_LOAD_MULTICASTES1C_vS1D_EENS_8epilogue10collective6detail29Sm90TmaWarpSpecializedAdapterINS1H_15DefaultEpilogueISJ_SK_SK_NS1G_6thread17LinearCombinationISJ_Li1EffLNS1L_9ScaleType4KindE0ELNS_15FloatRoundStyleE2ESJ_EENS1_15EpilogueDefaultEEEEEvvEEEEvNT_6ParamsE)
	.align		4
        /*000c*/ 	.word	index@(__assertfail)
	.align		4
        /*0010*/ 	.word	0x00000000
	.align		4
        /*0014*/ 	.word	0xfffffffe
	.align		4
        /*0018*/ 	.word	0x00000000
	.align		4
        /*001c*/ 	.word	0xfffffffd
	.align		4
        /*0020*/ 	.word	0x00000000
	.align		4
        /*0024*/ 	.word	0xfffffffc


//--------------------- .nv.constant4             --------------------------
	.section	.nv.constant4,"a",@progbits
	.align	8
	.align		8
.nv.constant4:
        /*0000*/ 	.dword	__assertfail
	.align		8
        /*0008*/ 	.dword	__unnamed_1
	.align		8
        /*0010*/ 	.dword	_ZN40_INTERNAL_c1659e34_4_k_cu_20d7286e_166674cuda3std3__45__cpo5beginE
	.align		8
        /*0018*/ 	.dword	_ZN40_INTERNAL_c1659e34_4_k_cu_20d7286e_166674cuda3std3__45__cpo3endE
	.align		8
        /*0020*/ 	.dword	_ZN40_INTERNAL_c1659e34_4_k_cu_20d7286e_166674cuda3std3__45__cpo6cbeginE
	.align		8
        /*0028*/ 	.dword	_ZN40_INTERNAL_c1659e34_4_k_cu_20d7286e_166674cuda3std3__45__cpo4cendE
	.align		8
        /*0030*/ 	.dword	_ZN40_INTERNAL_c1659e34_4_k_cu_20d7286e_166674cuda3std3__442_GLOBAL__N__c1659e34_4_k_cu_20d7286e_166676ignoreE
	.align		8
        /*0038*/ 	.dword	_ZN40_INTERNAL_c1659e34_4_k_cu_20d7286e_166674cuda3std3__419piecewise_constructE
	.align		8
        /*0040*/ 	.dword	_ZN40_INTERNAL_c1659e34_4_k_cu_20d7286e_166674cuda3std3__48in_placeE
	.align		8
        /*0048*/ 	.dword	_ZN40_INTERNAL_c1659e34_4_k_cu_20d7286e_166674cuda3std6ranges3__45__cpo4swapE
	.align		8
        /*0050*/ 	.dword	_ZN40_INTERNAL_c1659e34_4_k_cu_20d7286e_166674cuda3std6ranges3__45__cpo9iter_moveE
	.align		8
        /*0058*/ 	.dword	_ZN40_INTERNAL_c1659e34_4_k_cu_20d7286e_166674cute7productE
	.align		8
        /*0060*/ 	.dword	_ZN40_INTERNAL_c1659e34_4_k_cu_20d7286e_166674cute1_E
	.align		8
        /*0068*/ 	.dword	$str$22
	.align		8
        /*0070*/ 	.dword	$str$23


//--------------------- .text._ZN7cutlass13device_kernelINS_4gemm6kernel13GemmUniversalIN4cute5tupleIJiiiiEEENS1_10collective13CollectiveMmaINS1_34MainloopSm90TmaGmmaWarpSpecializedILi11ENS5_IJNS4_1CILi2EEENSA_ILi1EEESC_EEENS1_32KernelTmaWarpSpecializedPingpongEEENS5_IJNSA_ILi64EEENSA_ILi96EEESG_EEENS_10bfloat16_tENS5_IJlSC_lEEESJ_SK_NS4_8TiledMMAINS4_8MMA_AtomIJNS4_4SM904GMMA27MMA_64x96x16_F32BF16BF16_SSILNSO_5MajorE0ELSQ_0ELNSO_7ScaleInE1ELSR_1EEEEEENS4_6LayoutINS5_IJSC_SC_SC_EEENS5_IJNSA_ILi0EEESW_SW_EEEEENS5_IJNS4_10UnderscoreESZ_SZ_EEEEENS4_13SM90_TMA_LOADENS4_14ComposedLayoutINS4_7SwizzleILi3ELi4ELi3EEENS4_18smem_ptr_flag_bitsILi16EEENSU_INS5_IJNSA_ILi8EEESG_EEENS5_IJSG_SC_EEEEEEEvNS4_8identityENS4_23SM90_TMA_LOAD_MULTICASTES1C_vS1D_EENS_8epilogue10collective6detail29Sm90TmaWarpSpecializedAdapterINS1H_15DefaultEpilogueISJ_SK_SK_NS1G_6thread17LinearCombinationISJ_Li1EffLNS1L_9ScaleType4KindE0ELNS_15FloatRoundStyleE2ESJ_EENS1_15EpilogueDefaultEEEEEvvEEEEvNT_6ParamsE --------------------------
	.section	.text._ZN7cutlass13device_kernelINS_4gemm6kernel13GemmUniversalIN4cute5tupleIJiiiiEEENS1_10collective13CollectiveMmaINS1_34MainloopSm90TmaGmmaWarpSpecializedILi11ENS5_IJNS4_1CILi2EEENSA_ILi1EEESC_EEENS1_32KernelTmaWarpSpecializedPingpongEEENS5_IJNSA_ILi64EEENSA_ILi96EEESG_EEENS_10bfloat16_tENS5_IJlSC_lEEESJ_SK_NS4_8TiledMMAINS4_8MMA_AtomIJNS4_4SM904GMMA27MMA_64x96x16_F32BF16BF16_SSILNSO_5MajorE0ELSQ_0ELNSO_7ScaleInE1ELSR_1EEEEEENS4_6LayoutINS5_IJSC_SC_SC_EEENS5_IJNSA_ILi0EEESW_SW_EEEEENS5_IJNS4_10UnderscoreESZ_SZ_EEEEENS4_13SM90_TMA_LOADENS4_14ComposedLayoutINS4_7SwizzleILi3ELi4ELi3EEENS4_18smem_ptr_flag_bitsILi16EEENSU_INS5_IJNSA_ILi8EEESG_EEENS5_IJSG_SC_EEEEEEEvNS4_8identityENS4_23SM90_TMA_LOAD_MULTICASTES1C_vS1D_EENS_8epilogue10collective6detail29Sm90TmaWarpSpecializedAdapterINS1H_15DefaultEpilogueISJ_SK_SK_NS1G_6thread17LinearCombinationISJ_Li1EffLNS1L_9ScaleType4KindE0ELNS_15FloatRoundStyleE2ESJ_EENS1_15EpilogueDefaultEEEEEvvEEEEvNT_6ParamsE,"ax",@progbits
	.align	128
.text._ZN7cutlass13device_kernelINS_4gemm6kernel13GemmUniversalIN4cute5tupleIJiiiiEEENS1_10collective13CollectiveMmaINS1_34MainloopSm90TmaGmmaWarpSpecializedILi11ENS5_IJNS4_1CILi2EEENSA_ILi1EEESC_EEENS1_32KernelTmaWarpSpecializedPingpongEEENS5_IJNSA_ILi64EEENSA_ILi96EEESG_EEENS_10bfloat16_tENS5_IJlSC_lEEESJ_SK_NS4_8TiledMMAINS4_8MMA_AtomIJNS4_4SM904GMMA27MMA_64x96x16_F32BF16BF16_SSILNSO_5MajorE0ELSQ_0ELNSO_7ScaleInE1ELSR_1EEEEEENS4_6LayoutINS5_IJSC_SC_SC_EEENS5_IJNSA_ILi0EEESW_SW_EEEEENS5_IJNS4_10UnderscoreESZ_SZ_EEEEENS4_13SM90_TMA_LOADENS4_14ComposedLayoutINS4_7SwizzleILi3ELi4ELi3EEENS4_18smem_ptr_flag_bitsILi16EEENSU_INS5_IJNSA_ILi8EEESG_EEENS5_IJSG_SC_EEEEEEEvNS4_8identityENS4_23SM90_TMA_LOAD_MULTICASTES1C_vS1D_EENS_8epilogue10collective6detail29Sm90TmaWarpSpecializedAdapterINS1H_15DefaultEpilogueISJ_SK_SK_NS1G_6thread17LinearCombinationISJ_Li1EffLNS1L_9ScaleType4KindE0ELNS_15FloatRoundStyleE2ESJ_EENS1_15EpilogueDefaultEEEEEvvEEEEvNT_6ParamsE:
        .type           _ZN7cutlass13device_kernelINS_4gemm6kernel13GemmUniversalIN4cute5tupleIJiiiiEEENS1_10collective13CollectiveMmaINS1_34MainloopSm90TmaGmmaWarpSpecializedILi11ENS5_IJNS4_1CILi2EEENSA_ILi1EEESC_EEENS1_32KernelTmaWarpSpecializedPingpongEEENS5_IJNSA_ILi64EEENSA_ILi96EEESG_EEENS_10bfloat16_tENS5_IJlSC_lEEESJ_SK_NS4_8TiledMMAINS4_8MMA_AtomIJNS4_4SM904GMMA27MMA_64x96x16_F32BF16BF16_SSILNSO_5MajorE0ELSQ_0ELNSO_7ScaleInE1ELSR_1EEEEEENS4_6LayoutINS5_IJSC_SC_SC_EEENS5_IJNSA_ILi0EEESW_SW_EEEEENS5_IJNS4_10UnderscoreESZ_SZ_EEEEENS4_13SM90_TMA_LOADENS4_14ComposedLayoutINS4_7SwizzleILi3ELi4ELi3EEENS4_18smem_ptr_flag_bitsILi16EEENSU_INS5_IJNSA_ILi8EEESG_EEENS5_IJSG_SC_EEEEEEEvNS4_8identityENS4_23SM90_TMA_LOAD_MULTICASTES1C_vS1D_EENS_8epilogue10collective6detail29Sm90TmaWarpSpecializedAdapterINS1H_15DefaultEpilogueISJ_SK_SK_NS1G_6thread17LinearCombinationISJ_Li1EffLNS1L_9ScaleType4KindE0ELNS_15FloatRoundStyleE2ESJ_EENS1_15EpilogueDefaultEEEEEvvEEEEvNT_6ParamsE,@function
        .size           _ZN7cutlass13device_kernelINS_4gemm6kernel13GemmUniversalIN4cute5tupleIJiiiiEEENS1_10collective13CollectiveMmaINS1_34MainloopSm90TmaGmmaWarpSpecializedILi11ENS5_IJNS4_1CILi2EEENSA_ILi1EEESC_EEENS1_32KernelTmaWarpSpecializedPingpongEEENS5_IJNSA_ILi64EEENSA_ILi96EEESG_EEENS_10bfloat16_tENS5_IJlSC_lEEESJ_SK_NS4_8TiledMMAINS4_8MMA_AtomIJNS4_4SM904GMMA27MMA_64x96x16_F32BF16BF16_SSILNSO_5MajorE0ELSQ_0ELNSO_7ScaleInE1ELSR_1EEEEEENS4_6LayoutINS5_IJSC_SC_SC_EEENS5_IJNSA_ILi0EEESW_SW_EEEEENS5_IJNS4_10UnderscoreESZ_SZ_EEEEENS4_13SM90_TMA_LOADENS4_14ComposedLayoutINS4_7SwizzleILi3ELi4ELi3EEENS4_18smem_ptr_flag_bitsILi16EEENSU_INS5_IJNSA_ILi8EEESG_EEENS5_IJSG_SC_EEEEEEEvNS4_8identityENS4_23SM90_TMA_LOAD_MULTICASTES1C_vS1D_EENS_8epilogue10collective6detail29Sm90TmaWarpSpecializedAdapterINS1H_15DefaultEpilogueISJ_SK_SK_NS1G_6thread17LinearCombinationISJ_Li1EffLNS1L_9ScaleType4KindE0ELNS_15FloatRoundStyleE2ESJ_EENS1_15EpilogueDefaultEEEEEvvEEEEvNT_6ParamsE,(.L_x_184 - _ZN7cutlass13device_kernelINS_4gemm6kernel13GemmUniversalIN4cute5tupleIJiiiiEEENS1_10collective13CollectiveMmaINS1_34MainloopSm90TmaGmmaWarpSpecializedILi11ENS5_IJNS4_1CILi2EEENSA_ILi1EEESC_EEENS1_32KernelTmaWarpSpecializedPingpongEEENS5_IJNSA_ILi64EEENSA_ILi96EEESG_EEENS_10bfloat16_tENS5_IJlSC_lEEESJ_SK_NS4_8TiledMMAINS4_8MMA_AtomIJNS4_4SM904GMMA27MMA_64x96x16_F32BF16BF16_SSILNSO_5MajorE0ELSQ_0ELNSO_7ScaleInE1ELSR_1EEEEEENS4_6LayoutINS5_IJSC_SC_SC_EEENS5_IJNSA_ILi0EEESW_SW_EEEEENS5_IJNS4_10UnderscoreESZ_SZ_EEEEENS4_13SM90_TMA_LOADENS4_14ComposedLayoutINS4_7SwizzleILi3ELi4ELi3EEENS4_18smem_ptr_flag_bitsILi16EEENSU_INS5_IJNSA_ILi8EEESG_EEENS5_IJSG_SC_EEEEEEEvNS4_8identityENS4_23SM90_TMA_LOAD_MULTICASTES1C_vS1D_EENS_8epilogue10collective6detail29Sm90TmaWarpSpecializedAdapterINS1H_15DefaultEpilogueISJ_SK_SK_NS1G_6thread17LinearCombinationISJ_Li1EffLNS1L_9ScaleType4KindE0ELNS_15FloatRoundStyleE2ESJ_EENS1_15EpilogueDefaultEEEEEvvEEEEvNT_6ParamsE)
        .other          _ZN7cutlass13device_kernelINS_4gemm6kernel13GemmUniversalIN4cute5tupleIJiiiiEEENS1_10collective13CollectiveMmaINS1_34MainloopSm90TmaGmmaWarpSpecializedILi11ENS5_IJNS4_1CILi2EEENSA_ILi1EEESC_EEENS1_32KernelTmaWarpSpecializedPingpongEEENS5_IJNSA_ILi64EEENSA_ILi96EEESG_EEENS_10bfloat16_tENS5_IJlSC_lEEESJ_SK_NS4_8TiledMMAINS4_8MMA_AtomIJNS4_4SM904GMMA27MMA_64x96x16_F32BF16BF16_SSILNSO_5MajorE0ELSQ_0ELNSO_7ScaleInE1ELSR_1EEEEEENS4_6LayoutINS5_IJSC_SC_SC_EEENS5_IJNSA_ILi0EEESW_SW_EEEEENS5_IJNS4_10UnderscoreESZ_SZ_EEEEENS4_13SM90_TMA_LOADENS4_14ComposedLayoutINS4_7SwizzleILi3ELi4ELi3EEENS4_18smem_ptr_flag_bitsILi16EEENSU_INS5_IJNSA_ILi8EEESG_EEENS5_IJSG_SC_EEEEEEEvNS4_8identityENS4_23SM90_TMA_LOAD_MULTICASTES1C_vS1D_EENS_8epilogue10collective6detail29Sm90TmaWarpSpecializedAdapterINS1H_15DefaultEpilogueISJ_SK_SK_NS1G_6thread17LinearCombinationISJ_Li1EffLNS1L_9ScaleType4KindE0ELNS_15FloatRoundStyleE2ESJ_EENS1_15EpilogueDefaultEEEEEvvEEEEvNT_6ParamsE,@"STO_CUDA_ENTRY STV_DEFAULT"
_ZN7cutlass13device_kernelINS_4gemm6kernel13GemmUniversalIN4cute5tupleIJiiiiEEENS1_10collective13CollectiveMmaINS1_34MainloopSm90TmaGmmaWarpSpecializedILi11ENS5_IJNS4_1CILi2EEENSA_ILi1EEESC_EEENS1_32KernelTmaWarpSpecializedPingpongEEENS5_IJNSA_ILi64EEENSA_ILi96EEESG_EEENS_10bfloat16_tENS5_IJlSC_lEEESJ_SK_NS4_8TiledMMAINS4_8MMA_AtomIJNS4_4SM904GMMA27MMA_64x96x16_F32BF16BF16_SSILNSO_5MajorE0ELSQ_0ELNSO_7ScaleInE1ELSR_1EEEEEENS4_6LayoutINS5_IJSC_SC_SC_EEENS5_IJNSA_ILi0EEESW_SW_EEEEENS5_IJNS4_10UnderscoreESZ_SZ_EEEEENS4_13SM90_TMA_LOADENS4_14ComposedLayoutINS4_7SwizzleILi3ELi4ELi3EEENS4_18smem_ptr_flag_bitsILi16EEENSU_INS5_IJNSA_ILi8EEESG_EEENS5_IJSG_SC_EEEEEEEvNS4_8identityENS4_23SM90_TMA_LOAD_MULTICASTES1C_vS1D_EENS_8epilogue10collective6detail29Sm90TmaWarpSpecializedAdapterINS1H_15DefaultEpilogueISJ_SK_SK_NS1G_6thread17LinearCombinationISJ_Li1EffLNS1L_9ScaleType4KindE0ELNS_15FloatRoundStyleE2ESJ_EENS1_15EpilogueDefaultEEEEEvvEEEEvNT_6ParamsE:
[----:B------:R-:W0:Y:S02]  /*0000*/  LDC R1, c[0x0][0x28] ;  /* 0x00000a00ff017b82 */ /* 0x000e240000000800 */
[----:B0-----:R-:W-:Y:S01]  /*0010*/  VIADD R1, R1, 0xfffffff8 ;  /* 0xfffffff801017836 */ /* 0x001fe20000000000 */
[----:B------:R-:W0:Y:S01]  /*0020*/  S2R R4, SR_TID.X ;  /* 0x0000000000047919 */ /* 0x000e220000002100 */
[----:B------:R-:W-:Y:S01]  /*0030*/  ELECT P0, URZ, PT ;  /* 0x00000000003f782f */ /* 0x000fe20003800000 */
[----:B------:R-:W-:Y:S01]  /*0040*/  BSSY B0, `(.L_x_0) ;  /* 0x000000f000007945 */ /* 0x000fe20003800000 */
[--C-:B0-----:R-:W-:Y:S02]  /*0050*/  SHF.R.U32.HI R0, RZ, 0x5, R4.reuse ;  /* 0x00000005ff007819 */ /* 0x101fe40000011604 */
[----:B------:R-:W-:-:S03]  /*0060*/  SHF.R.U32.HI R7, RZ, 0x7, R4 ;  /* 0x00000007ff077819 */ /* 0x000fc60000011604 */
[----:B------:R-:W0:Y:S04]  /*0070*/  SHFL.IDX PT, R2, R0, RZ, 0x1f ;  /* 0x00001fff00027589 */ /* 0x000e2800000e0000 */
[----:B------:R1:W2:Y:S01]  /*0080*/  SHFL.IDX PT, R10, R7, RZ, 0x1f ;  /* 0x00001fff070a7589 */ /* 0x0002a200000e0000 */
[----:B0-----:R-:W-:-:S13]  /*0090*/  ISETP.NE.OR P0, PT, R2, RZ, !P0 ;  /* 0x000000ff0200720c */ /* 0x001fda0004705670 */
[----:B-12---:R-:W-:Y:S05]  /*00a0*/  @P0 BRA `(.L_x_1) ;  /* 0x0000000000200947 */ /* 0x006fea0003800000 */
[----:B------:R-:W-:Y:S02]  /*00b0*/  ULDC.64 UR4, c[0x0][0x198] ;  /* 0x0000660000047ab9 */ /* 0x000fe40000000a00 */
[----:B------:R-:W-:Y:S02]  /*00c0*/  UIADD3 UR6, UP0, UR4, 0xf0, URZ ;  /* 0x000000f004067890 */ /* 0x000fe4000ff1e03f */
[----:B------:R-:W-:Y:S02]  /*00d0*/  UIADD3 UR4, UP1, UR4, 0x1f0, URZ ;  /* 0x000001f004047890 */ /* 0x000fe4000ff3e03f */
[----:B------:R-:W-:Y:S02]  /*00e0*/  UIADD3.X UR7, URZ, UR5, URZ, UP0, !UPT ;  /* 0x000000053f077290 */ /* 0x000fe400087fe43f */
[----:B------:R-:W-:-:S07]  /*00f0*/  UIADD3.X UR5, URZ, UR5, URZ, UP1, !UPT ;  /* 0x000000053f057290 */ /* 0x000fce0008ffe43f */
[----:B------:R0:W-:Y:S02]  /*0100*/  UTMACCTL.PF [UR6] ;  /* 0x00000000060079b9 */ /* 0x0001e40008040000 */
[----:B------:R0:W-:Y:S02]  /*0110*/  UTMACCTL.PF [UR4] ;  /* 0x00000000040079b9 */ /* 0x0001e40008040000 */
[----:B0-----:R-:W-:Y:S01]  /*0120*/  NOP ;  /* 0x0000000000007918 */ /* 0x001fe20000000000 */
.L_x_1:
[----:B------:R-:W-:Y:S05]  /*0130*/  BSYNC B0 ;  /* 0x0000000000007941 */ /* 0x000fea0003800000 */
.L_x_0:
[----:B------:R-:W0:Y:S02]  /*0140*/  SHFL.IDX PT, R9, R0, RZ, 0x1f ;  /* 0x00001fff00097589 */ /* 0x000e2400000e0000 */
[----:B0-----:R-:W-:-:S13]  /*0150*/  ISETP.NE.AND P0, PT, R9, RZ, PT ;  /* 0x000000ff0900720c */ /* 0x001fda0003f05270 */
[----:B------:R-:W-:Y:S05]  /*0160*/  @P0 BRA `(.L_x_2) ;  /* 0x00000000009c0947 */ /* 0x000fea0003800000 */
[----:B------:R-:W-:Y:S01]  /*0170*/  ELECT P0, URZ, PT ;  /* 0x00000000003f782f */ /* 0x000fe20003800000 */
[----:B------:R-:W-:-:S12]  /*0180*/  BSSY B0, `(.L_x_2) ;  /* 0x0000025000007945 */ /* 0x000fd80003800000 */
[----:B------:R-:W-:Y:S05]  /*0190*/  @!P0 BRA `(.L_x_3) ;  /* 0x00000000008c8947 */ /* 0x000fea0003800000 */
[----:B------:R-:W0:Y:S01]  /*01a0*/  S2UR UR8, SR_CgaCtaId ;  /* 0x00000000000879c3 */ /* 0x000e220000008800 */
[----:B------:R-:W-:Y:S01]  /*01b0*/  UMOV UR4, 0x400 ;  /* 0x0000040000047882 */ /* 0x000fe20000000000 */
[----:B------:R-:W-:Y:S01]  /*01c0*/  UMOV UR5, 0x1 ;  /* 0x0000000100057882 */ /* 0x000fe20000000000 */
[----:B------:R-:W-:Y:S02]  /*01d0*/  UMOV UR6, 0x2 ;  /* 0x0000000200067882 */ /* 0x000fe40000000000 */
[----:B------:R-:W-:-:S04]  /*01e0*/  UIADD3 UR6, -UR6, 0x100000, URZ ;  /* 0x0010000006067890 */ /* 0x000fc8000fffe13f */
[----:B------:R-:W-:Y:S02]  /*01f0*/  USHF.L.U32 UR7, UR6, 0xb, URZ ;  /* 0x0000000b06077899 */ /* 0x000fe4000800063f */
[----:B------:R-:W-:Y:S02]  /*0200*/  USHF.L.U32 UR6, UR6, 0x1, URZ ;  /* 0x0000000106067899 */ /* 0x000fe4000800063f */
[----:B0-----:R-:W-:Y:S02]  /*0210*/  ULEA UR8, UR8, UR4, 0x18 ;  /* 0x0000000408087291 */ /* 0x001fe4000f8ec03f */
[----:B------:R-:W-:-:S04]  /*0220*/  UIADD3 UR4, -UR5, 0x100000, URZ ;  /* 0x0010000005047890 */ /* 0x000fc8000fffe13f */
[----:B------:R-:W-:Y:S02]  /*0230*/  USHF.L.U32 UR5, UR4, 0xb, URZ ;  /* 0x0000000b04057899 */ /* 0x000fe4000800063f */
[----:B------:R-:W-:Y:S01]  /*0240*/  USHF.L.U32 UR4, UR4, 0x1, URZ ;  /* 0x0000000104047899 */ /* 0x000fe2000800063f */
[----:B------:R-:W0:Y:S11]  /*0250*/  FENCE.VIEW.ASYNC.S ;  /* 0x00000000000073c6 */ /* 0x000e360000000000 */
[----:B0-----:R0:W1:Y:S01]  /*0260*/  SYNCS.EXCH.64 URZ, [UR8], UR4 ;  /* 0x00000004083f75b2 */ /* 0x0010620008000100 */
[----:B------:R0:W2:Y:S01]  /*0270*/  SYNCS.EXCH.64 URZ, [UR8+0x58], UR6 ;  /* 0x00005806083f75b2 */ /* 0x0000a20008000100 */
[----:B------:R0:W3:Y:S01]  /*0280*/  SYNCS.EXCH.64 URZ, [UR8+0x8], UR4 ;  /* 0x00000804083f75b2 */ /* 0x0000e20008000100 */
[----:B------:R0:W4:Y:S01]  /*0290*/  SYNCS.EXCH.64 URZ, [UR8+0x60], UR6 ;  /* 0x00006006083f75b2 */ /* 0x0001220008000100 */
[----:B------:R0:W0:Y:S01]  /*02a0*/  SYNCS.EXCH.64 URZ, [UR8+0x10], UR4 ;  /* 0x00001004083f75b2 */ /* 0x0000220008000100 */
        /* <DEDUP_REMOVED lines=17> */
[----:B------:R-:W-:Y:S01]  /*03c0*/  NOP ;  /* 0x0000000000007918 */ /* 0x000fe20000000000 */
.L_x_3:
[----:B0-----:R-:W-:Y:S05]  /*03d0*/  BSYNC B0 ;  /* 0x0000000000007941 */ /* 0x001fea0003800000 */
.L_x_2:
[----:B------:R-:W0:Y:S01]  /*03e0*/  SHFL.IDX PT, R12, R0, RZ, 0x1f ;  /* 0x00001fff000c7589 */ /* 0x000e2200000e0000 */
[----:B------:R-:W5:Y:S01]  /*03f0*/  S2UR UR12, SR_CTAID.X ;  /* 0x00000000000c79c3 */ /* 0x000f620000002500 */
[----:B------:R-:W-:Y:S02]  /*0400*/  SHF.R.S32.HI R3, RZ, 0x1f, R4 ;  /* 0x0000001fff037819 */ /* 0x000fe40000011404 */
[----:B------:R-:W-:Y:S01]  /*0410*/  ELECT P0, URZ, PT ;  /* 0x00000000003f782f */ /* 0x000fe20003800000 */
[----:B------:R-:W1:Y:S01]  /*0420*/  SHFL.IDX PT, R11, R0, RZ, 0x1f ;  /* 0x00001fff000b7589 */ /* 0x000e6200000e0000 */
[----:B------:R-:W-:Y:S01]  /*0430*/  ULDC UR4, c[0x0][0x150] ;  /* 0x0000540000047ab9 */ /* 0x000fe20000000800 */
[----:B------:R-:W-:Y:S02]  /*0440*/  LEA.HI R3, R3, R4, RZ, 0x7 ;  /* 0x0000000403037211 */ /* 0x000fe400078f38ff */
[----:B------:R-:W-:Y:S01]  /*0450*/  ELECT P1, URZ, PT ;  /* 0x00000000003f782f */ /* 0x000fe20003820000 */
[----:B------:R-:W2:Y:S01]  /*0460*/  S2R R6, SR_CTAID.Y ;  /* 0x0000000000067919 */ /* 0x000ea20000002600 */
[----:B------:R-:W3:Y:S01]  /*0470*/  LDC R14, c[0x0][0x144] ;  /* 0x00005100ff0e7b82 */ /* 0x000ee20000000800 */
[----:B------:R-:W-:Y:S01]  /*0480*/  LOP3.LUT R3, R3, 0xffffff80, RZ, 0xc0, !PT ;  /* 0xffffff8003037812 */ /* 0x000fe200078ec0ff */
[----:B------:R-:W-:Y:S01]  /*0490*/  UMOV UR11, 0x80 ;  /* 0x00000080000b7882 */ /* 0x000fe20000000000 */
[----:B------:R-:W4:Y:S01]  /*04a0*/  SHFL.IDX PT, R16, R7, RZ, 0x1f ;  /* 0x00001fff07107589 */ /* 0x000f2200000e0000 */
[----:B------:R-:W-:Y:S01]  /*04b0*/  NOP ;  /* 0x0000000000007918 */ /* 0x000fe20000000000 */
[----:B------:R-:W-:Y:S01]  /*04c0*/  NOP ;  /* 0x0000000000007918 */ /* 0x000fe20000000000 */
[----:B------:R-:W-:Y:S01]  /*04d0*/  IMAD.IADD R5, R4, 0x1, -R3 ;  /* 0x0000000104057824 */ /* 0x000fe200078e0a03 */
[C---:B------:R-:W-:Y:S01]  /*04e0*/  ISETP.NE.AND P4, PT, R10.reuse, RZ, PT ;  /* 0x000000ff0a00720c */ /* 0x040fe20003f85270 */
[----:B------:R-:W4:Y:S01]  /*04f0*/  LDC R15, c[0x0][0x140] ;  /* 0x00005000ff0f7b82 */ /* 0x000f220000000800 */
[----:B------:R-:W-:-:S02]  /*0500*/  VIADD R36, R10, 0xffffffff ;  /* 0xffffffff0a247836 */ /* 0x000fc40000000000 */
[----:B------:R-:W-:Y:S01]  /*0510*/  SHF.R.S32.HI R8, RZ, 0x1f, R5 ;  /* 0x0000001fff087819 */ /* 0x000fe20000011405 */
[----:B------:R-:W-:Y:S02]  /*0520*/  IMAD.MOV.U32 R73, RZ, RZ, 0x1 ;  /* 0x00000001ff497424 */ /* 0x000fe400078e00ff */
[----:B------:R-:W-:Y:S02]  /*0530*/  ISETP.GE.U32.AND P6, PT, R36, 0x2, PT ;  /* 0x000000022400780c */ /* 0x000fe40003fc6070 */
[----:B0-----:R-:W-:Y:S01]  /*0540*/  ISETP.NE.OR P0, PT, R12, RZ, !P0 ;  /* 0x000000ff0c00720c */ /* 0x001fe20004705670 */
[----:B------:R-:W0:Y:S01]  /*0550*/  LDC R25, c[0x0][0x148] ;  /* 0x00005200ff197b82 */ /* 0x000e220000000800 */
[----:B-----5:R-:W-:Y:S02]  /*0560*/  I2FP.F32.U32 R12, UR12 ;  /* 0x0000000c000c7c45 */ /* 0x020fe40008201000 */
[----:B------:R-:W-:Y:S02]  /*0570*/  LEA.HI R3, R8, R5, RZ, 0x3 ;  /* 0x0000000508037211 */ /* 0x000fe400078f18ff */
[----:B-1----:R-:W-:Y:S01]  /*0580*/  ISETP.NE.OR P1, PT, R11, RZ, !P1 ;  /* 0x000000ff0b00720c */ /* 0x002fe20004f25670 */
[----:B------:R-:W-:Y:S01]  /*0590*/  FMUL R13, R12, UR4 ;  /* 0x000000040c0d7c20 */ /* 0x000fe20008400000 */
[--C-:B------:R-:W-:Y:S01]  /*05a0*/  SHF.R.S32.HI R0, RZ, 0x3, R3.reuse ;  /* 0x00000003ff007819 */ /* 0x100fe20000011403 */
[----:B------:R-:W-:Y:S01]  /*05b0*/  ULDC UR4, c[0x0][0x154] ;  /* 0x0000550000047ab9 */ /* 0x000fe20000000800 */
[----:B------:R-:W-:-:S02]  /*05c0*/  SHF.R.S32.HI R3, RZ, 0x1f, R3 ;  /* 0x0000001fff037819 */ /* 0x000fc40000011403 */
[----:B------:R-:W-:Y:S01]  /*05d0*/  SHF.R.S32.HI R12, RZ, 0x1f, R9 ;  /* 0x0000001fff0c7819 */ /* 0x000fe20000011409 */
[----:B------:R-:W1:Y:S01]  /*05e0*/  F2I.U32.TRUNC.NTZ R13, R13 ;  /* 0x0000000d000d7305 */ /* 0x000e62000020f000 */
[----:B------:R-:W-:Y:S01]  /*05f0*/  LEA.HI R11, R3, R0, RZ, 0x2 ;  /* 0x00000000030b7211 */ /* 0x000fe200078f10ff */
[----:B------:R-:W-:Y:S01]  /*0600*/  VOTEU.ALL UP1, P0 ;  /* 0x00000000003f7886 */ /* 0x000fe20000020000 */
[----:B------:R-:W-:Y:S01]  /*0610*/  LEA.HI R12, R12, R9, RZ, 0x2 ;  /* 0x000000090c0c7211 */ /* 0x000fe200078f10ff */
[----:B------:R-:W-:Y:S01]  /*0620*/  VOTEU.ALL UP0, P0 ;  /* 0x00000000003f7886 */ /* 0x000fe20000000000 */
[----:B------:R-:W-:Y:S01]  /*0630*/  SHF.R.S32.HI R3, RZ, 0x1f, R2 ;  /* 0x0000001fff037819 */ /* 0x000fe20000011402 */
[----:B------:R-:W-:Y:S01]  /*0640*/  VOTEU.ALL UP2, P1 ;  /* 0x00000000003f7886 */ /* 0x000fe20000840000 */
[----:B------:R-:W-:Y:S01]  /*0650*/  LOP3.LUT R11, R11, 0xfffffffc, RZ, 0xc0, !PT ;  /* 0xfffffffc0b0b7812 */ /* 0x000fe200078ec0ff */
[----:B------:R-:W5:Y:S01]  /*0660*/  @!UP1 S2UR UR7, SR_CgaCtaId ;  /* 0x00000000000799c3 */ /* 0x000f620000008800 */
[----:B------:R-:W-:Y:S01]  /*0670*/  LOP3.LUT R12, R12, 0x3ffffffc, RZ, 0xc0, !PT ;  /* 0x3ffffffc0c0c7812 */ /* 0x000fe200078ec0ff */
[----:B------:R-:W-:Y:S01]  /*0680*/  @!UP1 UMOV UR6, 0x400 ;  /* 0x0000040000069882 */ /* 0x000fe20000000000 */
[----:B------:R-:W-:Y:S01]  /*0690*/  LEA.HI R3, R3, R2, RZ, 0x2 ;  /* 0x0000000203037211 */ /* 0x000fe200078f10ff */
[----:B------:R-:W-:Y:S01]  /*06a0*/  IMAD.IADD R11, R0, 0x1, -R11 ;  /* 0x00000001000b7824 */ /* 0x000fe200078e0a0b */
[----:B------:R-:W-:Y:S01]  /*06b0*/  @!UP2 UMOV UR9, 0x400 ;  /* 0x000004000009a882 */ /* 0x000fe20000000000 */
[----:B------:R-:W-:Y:S01]  /*06c0*/  IMAD.IADD R12, R9, 0x1, -R12 ;  /* 0x00000001090c7824 */ /* 0x000fe200078e0a0c */
[----:B------:R-:W-:Y:S01]  /*06d0*/  LOP3.LUT R3, R3, 0xfffffffc, RZ, 0xc0, !PT ;  /* 0xfffffffc03037812 */ /* 0x000fe200078ec0ff */
[----:B------:R-:W0:Y:S01]  /*06e0*/  @!UP2 S2UR UR10, SR_CgaCtaId ;  /* 0x00000000000aa9c3 */ /* 0x000e220000008800 */
[----:B-1----:R-:W-:Y:S01]  /*06f0*/  IMAD.MOV R13, RZ, RZ, -R13 ;  /* 0x000000ffff0d7224 */ /* 0x002fe200078e0a0d */
[----:B------:R-:W-:Y:S01]  /*0700*/  VOTEU.ALL UP3, P1 ;  /* 0x00000000003f7886 */ /* 0x000fe20000860000 */
[----:B------:R-:W-:Y:S01]  /*0710*/  IMAD R11, R12, 0x4, R11 ;  /* 0x000000040c0b7824 */ /* 0x000fe200078e020b */
[----:B------:R-:W-:Y:S01]  /*0720*/  VOTEU.ALL UP4, P1 ;  /* 0x00000000003f7886 */ /* 0x000fe20000880000 */
[----:B------:R-:W-:Y:S01]  /*0730*/  IMAD.IADD R9, R2, 0x1, -R3 ;  /* 0x0000000102097824 */ /* 0x000fe200078e0a03 */
[----:B--2---:R-:W-:Y:S01]  /*0740*/  I2FP.F32.U32 R2, R6 ;  /* 0x0000000600027245 */ /* 0x004fe20000201000 */
[----:B---3--:R-:W-:Y:S01]  /*0750*/  IMAD R21, R14, R13, UR12 ;  /* 0x0000000c0e157e24 */ /* 0x008fe2000f8e020d */
[C---:B------:R-:W-:Y:S01]  /*0760*/  LEA.HI R0, R11.reuse, R11, RZ, 0x1 ;  /* 0x0000000b0b007211 */ /* 0x040fe200078f08ff */
[C---:B------:R-:W-:Y:S01]  /*0770*/  IMAD.SHL.U32 R72, R11.reuse, 0x4, RZ ;  /* 0x000000040b487824 */ /* 0x040fe200078e00ff */
[----:B------:R-:W-:Y:S01]  /*0780*/  VOTEU.ALL UP5, P1 ;  /* 0x00000000003f7886 */ /* 0x000fe200008a0000 */
[----:B------:R-:W-:Y:S01]  /*0790*/  FMUL R2, R2, UR4 ;  /* 0x0000000402027c20 */ /* 0x000fe20008400000 */
[----:B------:R-:W-:Y:S01]  /*07a0*/  LOP3.LUT R0, R0, 0xfffffffe, RZ, 0xc0, !PT ;  /* 0xfffffffe00007812 */ /* 0x000fe200078ec0ff */
[----:B------:R-:W-:Y:S01]  /*07b0*/  UMOV UR4, 0x20 ;  /* 0x0000002000047882 */ /* 0x000fe20000000000 */
[----:B------:R-:W-:Y:S01]  /*07c0*/  LOP3.LUT R72, R11, 0xc, R72, 0x78, !PT ;  /* 0x0000000c0b487812 */ /* 0x000fe200078e7848 */
[----:B------:R-:W-:-:S04]  /*07d0*/  @!UP1 UIADD3 UR4, -UR4, 0x100000, URZ ;  /* 0x0010000004049890 */ /* 0x000fc8000fffe13f */
[----:B------:R-:W-:Y:S02]  /*07e0*/  @!UP1 USHF.L.U32 UR5, UR4, 0xb, URZ ;  /* 0x0000000b04059899 */ /* 0x000fe4000800063f */
[----:B------:R-:W-:Y:S01]  /*07f0*/  @!UP1 USHF.L.U32 UR4, UR4, 0x1, URZ ;  /* 0x0000000104049899 */ /* 0x000fe2000800063f */
[----:B----4-:R-:W-:Y:S01]  /*0800*/  ISETP.EQ.U32.AND P2, PT, R15, 0x1, PT ;  /* 0x000000010f00780c */ /* 0x010fe20003f42070 */
[----:B------:R-:W-:Y:S01]  /*0810*/  IMAD.IADD R0, R11, 0x1, -R0 ;  /* 0x000000010b007824 */ /* 0x000fe200078e0a00 */
[----:B------:R-:W1:Y:S01]  /*0820*/  F2I.U32.TRUNC.NTZ R2, R2 ;  /* 0x0000000200027305 */ /* 0x000e62000020f000 */
[----:B-----5:R-:W-:Y:S01]  /*0830*/  @!UP1 ULEA UR8, UR7, UR6, 0x18 ;  /* 0x0000000607089291 */ /* 0x020fe2000f8ec03f */
[----:B------:R-:W-:Y:S01]  /*0840*/  R2UR UR43, R16 ;  /* 0x00000000102b72ca */ /* 0x000fe200000e0000 */
[----:B------:R-:W-:-:S04]  /*0850*/  @!UP2 UIADD3 UR6, -UR11, 0x100000, URZ ;  /* 0x001000000b06a890 */ /* 0x000fc8000fffe13f */
[----:B------:R-:W-:Y:S02]  /*0860*/  @!UP2 USHF.L.U32 UR7, UR6, 0xb, URZ ;  /* 0x0000000b0607a899 */ /* 0x000fe4000800063f */
[----:B------:R-:W-:Y:S01]  /*0870*/  @!UP2 USHF.L.U32 UR6, UR6, 0x1, URZ ;  /* 0x000000010606a899 */ /* 0x000fe2000800063f */
[----:B------:R-:W-:Y:S01]  /*0880*/  ISETP.NE.AND P3, PT, R0, R21, PT ;  /* 0x000000150000720c */ /* 0x000fe20003f65270 */
[----:B------:R-:W-:Y:S01]  /*0890*/  VOTEU.ALL UP1, P0 ;  /* 0x00000000003f7886 */ /* 0x000fe20000020000 */
[----:B0-----:R-:W-:Y:S01]  /*08a0*/  @!UP2 ULEA UR9, UR10, UR9, 0x18 ;  /* 0x000000090a09a291 */ /* 0x001fe2000f8ec03f */
[----:B------:R-:W-:Y:S01]  /*08b0*/  LOP3.LUT P0, RZ, R5, 0x7, RZ, 0xc0, !PT ;  /* 0x0000000705ff7812 */ /* 0x000fe2000780c0ff */
[----:B------:R-:W-:Y:S01]  /*08c0*/  VOTEU.ALL UP2, P1 ;  /* 0x00000000003f7886 */ /* 0x000fe20000840000 */
[----:B------:R-:W-:Y:S02]  /*08d0*/  ISETP.NE.AND P1, PT, R9, 0x3, PT ;  /* 0x000000030900780c */ /* 0x000fe40003f25270 */
[----:B------:R-:W-:-:S02]  /*08e0*/  ISETP.LT.U32.AND P0, PT, R72, 0x2, !P0 ;  /* 0x000000024800780c */ /* 0x000fc40004701070 */
[----:B------:R-:W-:Y:S01]  /*08f0*/  ISETP.EQ.OR P1, PT, R9, RZ, !P1 ;  /* 0x000000ff0900720c */ /* 0x000fe20004f22670 */
[----:B------:R-:W0:Y:S02]  /*0900*/  FENCE.VIEW.ASYNC.S ;  /* 0x00000000000073c6 */ /* 0x000e240000000000 */
[----:B0-----:R0:W2:Y:S01]  /*0910*/  @!UP0 SYNCS.EXCH.64 URZ, [UR8+0xe0], UR4 ;  /* 0x0000e004083f85b2 */ /* 0x0010a20008000100 */
[----:B-1----:R-:W-:Y:S01]  /*0920*/  IMAD.MOV R20, RZ, RZ, -R2 ;  /* 0x000000ffff147224 */ /* 0x002fe200078e0a02 */
[----:B------:R-:W-:-:S03]  /*0930*/  @P3 LEA.HI R0, R72, R72, RZ, 0x1 ;  /* 0x0000004848003211 */ /* 0x000fc600078f08ff */
[----:B------:R-:W-:Y:S01]  /*0940*/  IMAD R3, R25, R20, R6 ;  /* 0x0000001419037224 */ /* 0x000fe200078e0206 */
[----:B------:R-:W-:Y:S02]  /*0950*/  ISETP.EQ.AND P1, PT, R10, RZ, P1 ;  /* 0x000000ff0a00720c */ /* 0x000fe40000f22270 */
[----:B------:R-:W-:Y:S02]  /*0960*/  @P3 SHF.R.S32.HI R0, RZ, 0x1, R0 ;  /* 0x00000001ff003819 */ /* 0x000fe40000011400 */
[----:B------:R-:W-:Y:S02]  /*0970*/  SEL R23, RZ, 0x1, !P1 ;  /* 0x00000001ff177807 */ /* 0x000fe40004800000 */
[----:B------:R-:W-:Y:S02]  /*0980*/  @P3 ISETP.NE.AND P5, PT, R0, R3, PT ;  /* 0x000000030000320c */ /* 0x000fe40003fa5270 */
[----:B------:R-:W-:Y:S01]  /*0990*/  SEL R0, RZ, 0x1, !P0 ;  /* 0x00000001ff007807 */ /* 0x000fe20004000000 */
[----:B------:R0:W1:Y:S01]  /*09a0*/  @!UP1 SYNCS.EXCH.64 URZ, [UR8+0xe8], UR4 ;  /* 0x0000e804083f95b2 */ /* 0x0000620008000100 */
[----:B------:R-:W-:Y:S01]  /*09b0*/  NOP ;  /* 0x0000000000007918 */ /* 0x000fe20000000000 */
[----:B------:R-:W-:-:S02]  /*09c0*/  @P3 SEL R73, RZ, 0x1, P5 ;  /* 0x00000001ff493807 */ /* 0x000fc40002800000 */
[----:B------:R-:W-:Y:S02]  /*09d0*/  SEL R23, R23, 0x2, P6 ;  /* 0x0000000217177807 */ /* 0x000fe40003000000 */
[----:B------:R-:W-:Y:S01]  /*09e0*/  LOP3.LUT R73, R73, R0, RZ, 0xc0, !PT ;  /* 0x0000000049497212 */ /* 0x000fe200078ec0ff */
[----:B------:R0:W3:Y:S01]  /*09f0*/  @!UP2 SYNCS.EXCH.64 URZ, [UR9+0xc0], UR6 ;  /* 0x0000c006093fa5b2 */ /* 0x0000e20008000100 */
[----:B------:R0:W4:Y:S01]  /*0a00*/  @!UP3 SYNCS.EXCH.64 URZ, [UR9+0xc8], UR6 ;  /* 0x0000c806093fb5b2 */ /* 0x0001220008000100 */
[----:B------:R0:W0:Y:S01]  /*0a10*/  @!UP4 SYNCS.EXCH.64 URZ, [UR9+0xd0], UR6 ;  /* 0x0000d006093fc5b2 */ /* 0x0000220008000100 */
[----:B------:R0:W0:Y:S01]  /*0a20*/  @!UP5 SYNCS.EXCH.64 URZ, [UR9+0xd8], UR6 ;  /* 0x0000d806093fd5b2 */ /* 0x0000220008000100 */
[----:B------:R-:W-:Y:S01]  /*0a30*/  NOP ;  /* 0x0000000000007918 */ /* 0x000fe20000000000 */
[----:B--2---:R-:W-:Y:S05]  /*0a40*/  @!P2 BRA `(.L_x_4) ;  /* 0x000000000008a947 */ /* 0x004fea0003800000 */
[----:B01-34-:R-:W-:Y:S01]  /*0a50*/  UCGABAR_ARV ;  /* 0x00000000000079c7 */ /* 0x01bfe20008000000 */
[----:B------:R-:W-:Y:S05]  /*0a60*/  BRA `(.L_x_5) ;  /* 0x0000000000047947 */ /* 0x000fea0003800000 */
.L_x_4:
[----:B01-34-:R-:W-:Y:S01]  /*0a70*/  NOP ;  /* 0x0000000000007918 */ /* 0x01bfe20000000000 */
.L_x_5:
[----:B------:R-:W-:Y:S01]  /*0a80*/  ULDC.64 UR4, c[0x0][0x598] ;  /* 0x0001660000047ab9 */ /* 0x000fe20000000a00 */
[----:B------:R-:W-:Y:S01]  /*0a90*/  ULDC.64 UR36, c[0x0][0x208] ;  /* 0x0000820000247ab9 */ /* 0x000fe20000000a00 */
[----:B------:R-:W-:-:S04]  /*0aa0*/  ISETP.NE.U32.AND P0, PT, RZ, UR4, PT ;  /* 0x00000004ff007c0c */ /* 0x000fc8000bf05070 */
[----:B------:R-:W-:-:S13]  /*0ab0*/  ISETP.NE.AND.EX P0, PT, RZ, UR5, PT, P0 ;  /* 0x00000005ff007c0c */ /* 0x000fda000bf05300 */
[----:B------:R-:W-:Y:S05]  /*0ac0*/  @!P0 BRA `(.L_x_6) ;  /* 0x00000000001c8947 */ /* 0x000fea0003800000 */
[----:B------:R-:W0:Y:S02]  /*0ad0*/  LDC.64 R2, c[0x0][0x598] ;  /* 0x00016600ff027b82 */ /* 0x000e240000000a00 */
[----:B0-----:R-:W2:Y:S02]  /*0ae0*/  LDG.E.64 R2, desc[UR36][R2.64] ;  /* 0x0000002402027981 */ /* 0x001ea4000c1e1b00 */
[----:B--2---:R-:W-:-:S04]  /*0af0*/  ISETP.NE.U32.AND P0, PT, R2, RZ, PT ;  /* 0x000000ff0200720c */ /* 0x004fc80003f05070 */
[----:B------:R-:W-:-:S13]  /*0b00*/  ISETP.NE.AND.EX P0, PT, R3, RZ, PT, P0 ;  /* 0x000000ff0300720c */ /* 0x000fda0003f05300 */
[----:B------:R-:W-:Y:S05]  /*0b10*/  @!P0 BRA `(.L_x_6) ;  /* 0x0000000000088947 */ /* 0x000fea0003800000 */
[----:B------:R0:W5:Y:S01]  /*0b20*/  LD.E R74, desc[UR36][R2.64] ;  /* 0x00000024024a7980 */ /* 0x000162000c101900 */
[----:B------:R-:W-:Y:S05]  /*0b30*/  BRA `(.L_x_7) ;  /* 0x0000000000247947 */ /* 0x000fea0003800000 */
.L_x_6:
[----:B------:R-:W-:Y:S02]  /*0b40*/  ULDC.64 UR4, c[0x0][0x588] ;  /* 0x0001620000047ab9 */ /* 0x000fe40000000a00 */
[----:B------:R-:W-:-:S04]  /*0b50*/  ISETP.NE.U32.AND P0, PT, RZ, UR4, PT ;  /* 0x00000004ff007c0c */ /* 0x000fc8000bf05070 */
[----:B------:R-:W-:-:S13]  /*0b60*/  ISETP.NE.AND.EX P0, PT, RZ, UR5, PT, P0 ;  /* 0x00000005ff007c0c */ /* 0x000fda000bf05300 */
[----:B------:R-:W-:Y:S05]  /*0b70*/  @!P0 BRA `(.L_x_8) ;  /* 0x00000000000c8947 */ /* 0x000fea0003800000 */
[----:B------:R-:W0:Y:S02]  /*0b80*/  LDC.64 R74, c[0x0][0x588] ;  /* 0x00016200ff4a7b82 */ /* 0x000e240000000a00 */
[----:B0-----:R1:W5:Y:S01]  /*0b90*/  LDG.E R74, desc[UR36][R74.64] ;  /* 0x000000244a4a7981 */ /* 0x001362000c1e1900 */
[----:B------:R-:W-:Y:S05]  /*0ba0*/  BRA `(.L_x_7) ;  /* 0x0000000000087947 */ /* 0x000fea0003800000 */
.L_x_8:
[----:B------:R-:W-:Y:S02]  /*0bb0*/  ULDC UR4, c[0x0][0x580] ;  /* 0x0001600000047ab9 */ /* 0x000fe40000000800 */
[----:B------:R-:W-:-:S07]  /*0bc0*/  IMAD.U32 R74, RZ, RZ, UR4 ;  /* 0x00000004ff4a7e24 */ /* 0x000fce000f8e00ff */
.L_x_7:
[----:B------:R-:W-:Y:S02]  /*0bd0*/  ULDC.64 UR4, c[0x0][0x5a0] ;  /* 0x0001680000047ab9 */ /* 0x000fe40000000a00 */
[----:B------:R-:W-:-:S04]  /*0be0*/  ISETP.NE.U32.AND P0, PT, RZ, UR4, PT ;  /* 0x00000004ff007c0c */ /* 0x000fc8000bf05070 */
[----:B------:R-:W-:-:S13]  /*0bf0*/  ISETP.NE.AND.EX P0, PT, RZ, UR5, PT, P0 ;  /* 0x00000005ff007c0c */ /* 0x000fda000bf05300 */
[----:B------:R-:W-:Y:S05]  /*0c00*/  @!P0 BRA `(.L_x_9) ;  /* 0x00000000001c8947 */ /* 0x000fea0003800000 */
[----:B0-----:R-:W0:Y:S02]  /*0c10*/  LDC.64 R2, c[0x0][0x5a0] ;  /* 0x00016800ff027b82 */ /* 0x001e240000000a00 */
[----:B0-----:R-:W2:Y:S02]  /*0c20*/  LDG.E.64 R2, desc[UR36][R2.64] ;  /* 0x0000002402027981 */ /* 0x001ea4000c1e1b00 */
[----:B--2---:R-:W-:-:S04]  /*0c30*/  ISETP.NE.U32.AND P0, PT, R2, RZ, PT ;  /* 0x000000ff0200720c */ /* 0x004fc80003f05070 */
[----:B------:R-:W-:-:S13]  /*0c40*/  ISETP.NE.AND.EX P0, PT, R3, RZ, PT, P0 ;  /* 0x000000ff0300720c */ /* 0x000fda0003f05300 */
[----:B------:R-:W-:Y:S05]  /*0c50*/  @!P0 BRA `(.L_x_9) ;  /* 0x0000000000088947 */ /* 0x000fea0003800000 */
[----:B-1----:R0:W5:Y:S01]  /*0c60*/  LD.E R75, desc[UR36][R2.64] ;  /* 0x00000024024b7980 */ /* 0x002162000c101900 */
[----:B------:R-:W-:Y:S05]  /*0c70*/  BRA `(.L_x_10) ;  /* 0x0000000000247947 */ /* 0x000fea0003800000 */
.L_x_9:
[----:B------:R-:W-:Y:S02]  /*0c80*/  ULDC.64 UR4, c[0x0][0x590] ;  /* 0x0001640000047ab9 */ /* 0x000fe40000000a00 */
[----:B------:R-:W-:-:S04]  /*0c90*/  ISETP.NE.U32.AND P0, PT, RZ, UR4, PT ;  /* 0x00000004ff007c0c */ /* 0x000fc8000bf05070 */
[----:B------:R-:W-:-:S13]  /*0ca0*/  ISETP.NE.AND.EX P0, PT, RZ, UR5, PT, P0 ;  /* 0x00000005ff007c0c */ /* 0x000fda000bf05300 */
[----:B------:R-:W-:Y:S05]  /*0cb0*/  @!P0 BRA `(.L_x_11) ;  /* 0x00000000000c8947 */ /* 0x000fea0003800000 */
[----:B0-----:R-:W1:Y:S02]  /*0cc0*/  LDC.64 R2, c[0x0][0x590] ;  /* 0x00016400ff027b82 */ /* 0x001e640000000a00 */
[----:B-1----:R1:W5:Y:S01]  /*0cd0*/  LDG.E R75, desc[UR36][R2.64] ;  /* 0x00000024024b7981 */ /* 0x002362000c1e1900 */
[----:B------:R-:W-:Y:S05]  /*0ce0*/  BRA `(.L_x_10) ;  /* 0x0000000000087947 */ /* 0x000fea0003800000 */
.L_x_11:
[----:B------:R-:W-:Y:S02]  /*0cf0*/  ULDC UR4, c[0x0][0x584] ;  /* 0x0001610000047ab9 */ /* 0x000fe40000000800 */
[----:B-1----:R-:W-:-:S07]  /*0d00*/  IMAD.U32 R75, RZ, RZ, UR4 ;  /* 0x00000004ff4b7e24 */ /* 0x002fce000f8e00ff */
.L_x_10:
[----:B01----:R-:W0:Y:S01]  /*0d10*/  LDC R2, c[0x0][0x65c] ;  /* 0x00019700ff027b82 */ /* 0x003e220000000800 */
[----:B------:R-:W-:Y:S01]  /*0d20*/  ULDC UR6, c[0x0][0x28c] ;  /* 0x0000a30000067ab9 */ /* 0x000fe20000000800 */
[----:B------:R-:W-:Y:S01]  /*0d30*/  ISETP.NE.AND P0, PT, R10, 0x2, PT ;  /* 0x000000020a00780c */ /* 0x000fe20003f05270 */
[----:B------:R-:W-:Y:S01]  /*0d40*/  UIADD3 UR6, UR6, 0x3f, URZ ;  /* 0x0000003f06067890 */ /* 0x000fe2000fffe03f */
[----:B------:R-:W-:Y:S01]  /*0d50*/  IMAD.U32 R10, RZ, RZ, UR12 ;  /* 0x0000000cff0a7e24 */ /* 0x000fe2000f8e00ff */
[----:B------:R-:W-:Y:S01]  /*0d60*/  UMOV UR38, URZ ;  /* 0x0000003f00267c82 */ /* 0x000fe20008000000 */
[----:B------:R-:W-:Y:S01]  /*0d70*/  UMOV UR39, URZ ;  /* 0x0000003f00277c82 */ /* 0x000fe20008000000 */
[----:B------:R-:W-:Y:S01]  /*0d80*/  USHF.R.S32.HI UR7, URZ, 0x1f, UR6 ;  /* 0x0000001f3f077899 */ /* 0x000fe20008011406 */
[----:B------:R-:W-:-:S03]  /*0d90*/  ULDC.64 UR8, c[0x0][0x650] ;  /* 0x0001940000087ab9 */ /* 0x000fc60000000a00 */
[----:B------:R-:W-:-:S04]  /*0da0*/  ULEA.HI UR7, UR7, UR6, URZ, 0x6 ;  /* 0x0000000607077291 */ /* 0x000fc8000f8f303f */
[----:B------:R-:W-:Y:S01]  /*0db0*/  USHF.R.S32.HI UR40, URZ, 0x6, UR7 ;  /* 0x000000063f287899 */ /* 0x000fe20008011407 */
[----:B0-----:R-:W-:-:S13]  /*0dc0*/  ISETP.NE.AND P1, PT, R2, 0x1, PT ;  /* 0x000000010200780c */ /* 0x001fda0003f25270 */
[----:B------:R-:W0:Y:S01]  /*0dd0*/  @P1 LDC R17, c[0x0][0x10] ;  /* 0x00000400ff111b82 */ /* 0x000e220000000800 */
[----:B------:R-:W-:Y:S02]  /*0de0*/  @P1 IMAD.MOV.U32 R7, RZ, RZ, RZ ;  /* 0x000000ffff071224 */ /* 0x000fe400078e00ff */
[----:B------:R-:W-:-:S05]  /*0df0*/  @P1 IMAD.MOV.U32 R11, RZ, RZ, RZ ;  /* 0x000000ffff0b1224 */ /* 0x000fca00078e00ff */
[----:B------:R-:W1:Y:S01]  /*0e00*/  @!P1 LDC R3, c[0x0][0xc] ;  /* 0x00000300ff039b82 */ /* 0x000e620000000800 */
[----:B------:R-:W-:Y:S01]  /*0e10*/  ULDC UR4, c[0x0][0xc] ;  /* 0x0000030000047ab9 */ /* 0x000fe20000000800 */
[----:B------:R-:W-:Y:S02]  /*0e20*/  ULDC UR5, c[0x0][0x10] ;  /* 0x0000040000057ab9 */ /* 0x000fe40000000800 */
[----:B------:R-:W-:-:S04]  /*0e30*/  UIMAD.WIDE.U32 UR4, UR4, UR5, URZ ;  /* 0x00000005040472a5 */ /* 0x000fc8000f8e003f */
[----:B------:R-:W2:Y:S01]  /*0e40*/  LDC R0, c[0x0][0x14] ;  /* 0x00000500ff007b82 */ /* 0x000ea20000000800 */
[----:B0-----:R-:W-:-:S04]  /*0e50*/  @P1 IMAD.WIDE.U32 R16, R17, UR12, R6 ;  /* 0x0000000c11101c25 */ /* 0x001fc8000f8e0006 */
[----:B------:R-:W-:Y:S02]  /*0e60*/  @P1 IMAD.IADD R17, R17, 0x1, R11 ;  /* 0x0000000111111824 */ /* 0x000fe400078e020b */
[----:B------:R-:W-:Y:S02]  /*0e70*/  IMAD.MOV.U32 R11, RZ, RZ, RZ ;  /* 0x000000ffff0b7224 */ /* 0x000fe400078e00ff */
[----:B-1----:R-:W-:-:S04]  /*0e80*/  @!P1 IMAD.WIDE.U32 R10, R6, R3, R10 ;  /* 0x00000003060a9225 */ /* 0x002fc800078e000a */
[----:B------:R-:W-:Y:S02]  /*0e90*/  @!P1 IMAD.MOV.U32 R16, RZ, RZ, R10 ;  /* 0x000000ffff109224 */ /* 0x000fe400078e000a */
[----:B--2---:R-:W-:-:S04]  /*0ea0*/  IMAD.WIDE.U32 R12, R0, UR4, RZ ;  /* 0x00000004000c7c25 */ /* 0x004fc8000f8e00ff */
[----:B------:R-:W-:Y:S01]  /*0eb0*/  IMAD R3, R0, UR5, RZ ;  /* 0x0000000500037c24 */ /* 0x000fe2000f8e02ff */
[----:B------:R0:W-:Y:S01]  /*0ec0*/  STL.64 [R1], R12 ;  /* 0x0000000c01007387 */ /* 0x0001e20000100a00 */
[----:B------:R-:W-:Y:S02]  /*0ed0*/  @!P1 IMAD.MOV.U32 R17, RZ, RZ, R11 ;  /* 0x000000ffff119224 */ /* 0x000fe400078e000b */
[----:B------:R-:W-:Y:S01]  /*0ee0*/  IMAD.IADD R0, R13, 0x1, R3 ;  /* 0x000000010d007824 */ /* 0x000fe200078e0203 */
[----:B------:R-:W-:Y:S06]  /*0ef0*/  @P0 BRA `(.L_x_12) ;  /* 0x0000000000200947 */ /* 0x000fec0003800000 */
[----:B------:R-:W-:Y:S01]  /*0f00*/  UISETP.GE.U32.AND UP0, UPT, UR40, 0xb, UPT ;  /* 0x0000000b2800788c */ /* 0x000fe2000bf06070 */
[----:B------:R-:W-:Y:S01]  /*0f10*/  IADD3 R16, P0, R16, R12, RZ ;  /* 0x0000000c10107210 */ /* 0x000fe20007f1e0ff */
[----:B------:R-:W-:Y:S01]  /*0f20*/  UIMAD.WIDE.U32 UR4, UR40, -0x45d1745d, URZ ;  /* 0xba2e8ba3280478a5 */ /* 0x000fe2000f8e003f */
[----:B------:R-:W-:-:S03]  /*0f30*/  UMOV UR39, URZ ;  /* 0x0000003f00277c82 */ /* 0x000fc60008000000 */
[----:B------:R-:W-:Y:S01]  /*0f40*/  USHF.R.U32.HI UR4, URZ, 0x3, UR5 ;  /* 0x000000033f047899 */ /* 0x000fe20008011605 */
[----:B------:R-:W-:-:S03]  /*0f50*/  IMAD.X R17, R0, 0x1, R17, P0 ;  /* 0x0000000100117824 */ /* 0x000fc600000e0611 */
[----:B------:R-:W-:Y:S02]  /*0f60*/  UIMAD UR38, UR4, -0xb, UR40 ;  /* 0xfffffff5042678a4 */ /* 0x000fe4000f8e0228 */
[----:B------:R-:W-:-:S12]  /*0f70*/  @UP0 ULOP3.LUT UR39, UR4, 0x1, URZ, 0xc0, !UPT ;  /* 0x0000000104270892 */ /* 0x000fd8000f8ec03f */
.L_x_12:
[----:B------:R-:W-:Y:S01]  /*0f80*/  ISETP.GE.U32.AND P0, PT, R16, UR8, PT ;  /* 0x0000000810007c0c */ /* 0x000fe2000bf06070 */
[----:B------:R-:W-:Y:S01]  /*0f90*/  IMAD.MOV.U32 R22, RZ, RZ, -0x1 ;  /* 0xffffffffff167424 */ /* 0x000fe200078e00ff */
[----:B------:R-:W-:Y:S01]  /*0fa0*/  PRMT R3, RZ, 0x7610, R3 ;  /* 0x00007610ff037816 */ /* 0x000fe20000000003 */
[----:B------:R-:W-:Y:S01]  /*0fb0*/  IMAD.MOV.U32 R18, RZ, RZ, -0x1 ;  /* 0xffffffffff127424 */ /* 0x000fe200078e00ff */
[----:B------:R-:W-:Y:S01]  /*0fc0*/  ISETP.GE.U32.AND.EX P0, PT, R17, UR9, PT, P0 ;  /* 0x0000000911007c0c */ /* 0x000fe2000bf06100 */
[----:B------:R-:W-:-:S12]  /*0fd0*/  IMAD.MOV.U32 R19, RZ, RZ, -0x1 ;  /* 0xffffffffff137424 */ /* 0x000fd800078e00ff */
[----:B------:R-:W-:Y:S05]  /*0fe0*/  @P0 BRA `(.L_x_13) ;  /* 0x0000000400280947 */ /* 0x000fea0003800000 */
[----:B------:R-:W1:Y:S01]  /*0ff0*/  LDC.64 R26, c[0x0][0x628] ;  /* 0x00018a00ff1a7b82 */ /* 0x000e620000000a00 */
[----:B------:R-:W-:Y:S02]  /*1000*/  IMAD.MOV.U32 R10, RZ, RZ, R16 ;  /* 0x000000ffff0a7224 */ /* 0x000fe400078e0010 */
[----:B------:R-:W-:-:S05]  /*1010*/  IMAD.MOV.U32 R11, RZ, RZ, R17 ;  /* 0x000000ffff0b7224 */ /* 0x000fca00078e0011 */
[----:B------:R-:W2:Y:S08]  /*1020*/  LDC R18, c[0x0][0x630] ;  /* 0x00018c00ff127b82 */ /* 0x000eb00000000800 */
[----:B------:R-:W3:Y:S01]  /*1030*/  LDC.64 R28, c[0x0][0x620] ;  /* 0x00018800ff1c7b82 */ /* 0x000ee20000000a00 */
[----:B-1----:R-:W-:-:S04]  /*1040*/  ISETP.NE.U32.AND P0, PT, R26, RZ, PT ;  /* 0x000000ff1a00720c */ /* 0x002fc80003f05070 */
[----:B------:R-:W-:-:S13]  /*1050*/  ISETP.NE.AND.EX P0, PT, R27, RZ, PT, P0 ;  /* 0x000000ff1b00720c */ /* 0x000fda0003f05300 */
[----:B--23--:R-:W-:Y:S05]  /*1060*/  @!P0 BRA `(.L_x_14) ;  /* 0x0000000000288947 */ /* 0x00cfea0003800000 */
[----:B------:R-:W1:Y:S02]  /*1070*/  LDC R3, c[0x0][0x634] ;  /* 0x00018d00ff037b82 */ /* 0x000e640000000800 */
[----:B-1----:R-:W-:-:S05]  /*1080*/  IADD3 R3, P0, R16, R3, RZ ;  /* 0x0000000310037210 */ /* 0x002fca0007f1e0ff */
[----:B------:R-:W-:-:S04]  /*1090*/  IMAD.X R19, RZ, RZ, R17, P0 ;  /* 0x000000ffff137224 */ /* 0x000fc800000e0611 */
[----:B------:R-:W-:-:S04]  /*10a0*/  IMAD.WIDE.U32 R10, R19, R26, RZ ;  /* 0x0000001a130a7225 */ /* 0x000fc800078e00ff */
[----:B0-----:R-:W-:-:S04]  /*10b0*/  IMAD.WIDE.U32 R12, P0, R3, R27, R10 ;  /* 0x0000001b030c7225 */ /* 0x001fc8000780000a */
[----:B------:R-:W-:-:S04]  /*10c0*/  IMAD.WIDE.U32 R10, R3, R26, RZ ;  /* 0x0000001a030a7225 */ /* 0x000fc800078e00ff */
[----:B------:R-:W-:Y:S01]  /*10d0*/  IMAD.X R15, RZ, RZ, RZ, P0 ;  /* 0x000000ffff0f7224 */ /* 0x000fe200000e06ff */
[----:B------:R-:W-:Y:S01]  /*10e0*/  IADD3 RZ, P0, R11, R12, RZ ;  /* 0x0000000c0bff7210 */ /* 0x000fe20007f1e0ff */
[----:B------:R-:W-:-:S04]  /*10f0*/  IMAD.MOV.U32 R14, RZ, RZ, R13 ;  /* 0x000000ffff0e7224 */ /* 0x000fc800078e000d */
[----:B------:R-:W-:-:S08]  /*1100*/  IMAD.WIDE.U32.X R10, R19, R27, R14, P0 ;  /* 0x0000001b130a7225 */ /* 0x000fd000000e040e */
.L_x_14:
[----:B------:R-:W1:Y:S01]  /*1110*/  LDC.64 R32, c[0x0][0x640] ;  /* 0x00019000ff207b82 */ /* 0x000e620000000a00 */
[-CC-:B------:R-:W-:Y:S02]  /*1120*/  SHF.R.U64 R30, R10, R18.reuse, R11.reuse ;  /* 0x000000120a1e7219 */ /* 0x180fe4000000120b */
[----:B------:R-:W-:Y:S02]  /*1130*/  SHF.R.U32.HI R3, RZ, R18, R11 ;  /* 0x00000012ff037219 */ /* 0x000fe4000001160b */
[----:B0-----:R-:W-:-:S03]  /*1140*/  IADD3 R13, P0, RZ, -R30, RZ ;  /* 0x8000001eff0d7210 */ /* 0x001fc60007f1e0ff */
[----:B------:R-:W0:Y:S02]  /*1150*/  LDC R14, c[0x0][0x618] ;  /* 0x00018600ff0e7b82 */ /* 0x000e240000000800 */
[----:B------:R-:W-:Y:S02]  /*1160*/  IMAD.X R3, RZ, RZ, ~R3, P0 ;  /* 0x000000ffff037224 */ /* 0x000fe400000e0e03 */
[----:B------:R-:W-:-:S04]  /*1170*/  IMAD.WIDE.U32 R10, R13, R28, R16 ;  /* 0x0000001c0d0a7225 */ /* 0x000fc800078e0010 */
[----:B------:R-:W2:Y:S01]  /*1180*/  LDC R15, c[0x0][0x608] ;  /* 0x00018200ff0f7b82 */ /* 0x000ea20000000800 */
[----:B------:R-:W-:Y:S02]  /*1190*/  IMAD R12, R3, R28, RZ ;  /* 0x0000001c030c7224 */ /* 0x000fe400078e02ff */
[----:B------:R-:W-:Y:S02]  /*11a0*/  IMAD.MOV.U32 R28, RZ, RZ, 0x1 ;  /* 0x00000001ff1c7424 */ /* 0x000fe400078e00ff */
[----:B------:R-:W-:Y:S02]  /*11b0*/  IMAD R3, R13, R29, R12 ;  /* 0x0000001d0d037224 */ /* 0x000fe400078e020c */
[----:B------:R-:W-:Y:S01]  /*11c0*/  IMAD.MOV.U32 R12, RZ, RZ, -0x1 ;  /* 0xffffffffff0c7424 */ /* 0x000fe200078e00ff */
[----:B------:R-:W3:Y:S01]  /*11d0*/  LDC R31, c[0x0][0x658] ;  /* 0x00019600ff1f7b82 */ /* 0x000ee20000000800 */
[----:B------:R-:W-:Y:S01]  /*11e0*/  IMAD.IADD R3, R11, 0x1, R3 ;  /* 0x000000010b037824 */ /* 0x000fe200078e0203 */
[----:B-1----:R-:W-:-:S04]  /*11f0*/  ISETP.NE.U32.AND P0, PT, R32, RZ, PT ;  /* 0x000000ff2000720c */ /* 0x002fc80003f05070 */
[----:B------:R-:W-:Y:S02]  /*1200*/  ISETP.NE.AND.EX P0, PT, R33, RZ, PT, P0 ;  /* 0x000000ff2100720c */ /* 0x000fe40003f05300 */
[----:B------:R-:W1:Y:S01]  /*1210*/  LDC R24, c[0x0][0x600] ;  /* 0x00018000ff187b82 */ /* 0x000e620000000800 */
[-CC-:B0-----:R-:W-:Y:S02]  /*1220*/  SHF.R.U64 R27, R10, R14.reuse, R3.reuse ;  /* 0x0000000e0a1b7219 */ /* 0x181fe40000001203 */
[----:B------:R-:W-:-:S05]  /*1230*/  SHF.R.U32.HI R10, RZ, R14, R3 ;  /* 0x0000000eff0a7219 */ /* 0x000fca0000011603 */
[----:B------:R-:W0:Y:S01]  /*1240*/  LDC R22, c[0x0][0x648] ;  /* 0x00019200ff167b82 */ /* 0x000e220000000800 */
[-CC-:B--2---:R-:W-:Y:S02]  /*1250*/  SHF.R.U64 R35, R27, R15.reuse, R10.reuse ;  /* 0x0000000f1b237219 */ /* 0x184fe4000000120a */
[----:B------:R-:W-:-:S05]  /*1260*/  SHF.R.U32.HI R10, RZ, R15, R10 ;  /* 0x0000000fff0a7219 */ /* 0x000fca000001160a */
[----:B------:R-:W2:Y:S01]  /*1270*/  LDC R26, c[0x0][0x638] ;  /* 0x00018e00ff1a7b82 */ /* 0x000ea20000000800 */
[-CC-:B---3--:R-:W-:Y:S02]  /*1280*/  SHF.R.U64 R34, R35, R31.reuse, R10.reuse ;  /* 0x0000001f23227219 */ /* 0x188fe4000000120a */
[-C--:B------:R-:W-:Y:S02]  /*1290*/  SHF.L.U32 R3, R12, R31.reuse, RZ ;  /* 0x0000001f0c037219 */ /* 0x080fe400000006ff */
[----:B------:R-:W-:Y:S01]  /*12a0*/  SHF.R.U32.HI R11, RZ, R31, R10 ;  /* 0x0000001fff0b7219 */ /* 0x000fe2000001160a */
[----:B------:R-:W-:Y:S01]  /*12b0*/  IMAD.MOV.U32 R10, RZ, RZ, R34 ;  /* 0x000000ffff0a7224 */ /* 0x000fe200078e0022 */
[----:B------:R-:W-:Y:S01]  /*12c0*/  LOP3.LUT R18, RZ, R3, RZ, 0x33, !PT ;  /* 0x00000003ff127212 */ /* 0x000fe200078e33ff */
[----:B------:R-:W3:Y:S01]  /*12d0*/  LDC R29, c[0x0][0x610] ;  /* 0x00018400ff1d7b82 */ /* 0x000ee20000000800 */
[----:B------:R-:W-:Y:S05]  /*12e0*/  @!P0 BRA `(.L_x_15) ;  /* 0x0000000000288947 */ /* 0x000fea0003800000 */
[----:B------:R-:W4:Y:S02]  /*12f0*/  LDC R3, c[0x0][0x64c] ;  /* 0x00019300ff037b82 */ /* 0x000f240000000800 */
[----:B----4-:R-:W-:-:S05]  /*1300*/  IADD3 R3, P0, R34, R3, RZ ;  /* 0x0000000322037210 */ /* 0x010fca0007f1e0ff */
[----:B------:R-:W-:-:S04]  /*1310*/  IMAD.X R19, RZ, RZ, R11, P0 ;  /* 0x000000ffff137224 */ /* 0x000fc800000e060b */
[----:B------:R-:W-:-:S04]  /*1320*/  IMAD.WIDE.U32 R10, R19, R32, RZ ;  /* 0x00000020130a7225 */ /* 0x000fc800078e00ff */
[----:B------:R-:W-:-:S04]  /*1330*/  IMAD.WIDE.U32 R12, P0, R3, R33, R10 ;  /* 0x00000021030c7225 */ /* 0x000fc8000780000a */
[----:B------:R-:W-:-:S04]  /*1340*/  IMAD.WIDE.U32 R10, R3, R32, RZ ;  /* 0x00000020030a7225 */ /* 0x000fc800078e00ff */
[----:B------:R-:W-:Y:S01]  /*1350*/  IMAD.X R15, RZ, RZ, RZ, P0 ;  /* 0x000000ffff0f7224 */ /* 0x000fe200000e06ff */
[----:B------:R-:W-:Y:S01]  /*1360*/  IADD3 RZ, P0, R11, R12, RZ ;  /* 0x0000000c0bff7210 */ /* 0x000fe20007f1e0ff */
[----:B------:R-:W-:-:S04]  /*1370*/  IMAD.MOV.U32 R14, RZ, RZ, R13 ;  /* 0x000000ffff0e7224 */ /* 0x000fc800078e000d */
[----:B------:R-:W-:-:S08]  /*1380*/  IMAD.WIDE.U32.X R10, R19, R33, R14, P0 ;  /* 0x00000021130a7225 */ /* 0x000fd000000e040e */
.L_x_15:
[----:B0-----:R-:W-:Y:S01]  /*1390*/  SHF.R.U64 R7, R10, R22, R11 ;  /* 0x000000160a077219 */ /* 0x001fe2000000120b */
[----:B-1----:R-:W-:Y:S01]  /*13a0*/  VIADD R10, R24, 0xffffffff ;  /* 0xffffffff180a7836 */ /* 0x002fe20000000000 */
[----:B------:R-:W-:Y:S01]  /*13b0*/  SHF.L.U32 R3, R28, R31, RZ ;  /* 0x0000001f1c037219 */ /* 0x000fe200000006ff */
[----:B------:R-:W-:Y:S01]  /*13c0*/  @P1 IMAD R21, R25, R20, R6 ;  /* 0x0000001419151224 */ /* 0x000fe200078e0206 */
[----:B------:R-:W-:Y:S01]  /*13d0*/  LOP3.LUT R18, R35, R18, RZ, 0xc0, !PT ;  /* 0x0000001223127212 */ /* 0x000fe200078ec0ff */
[----:B------:R-:W-:Y:S02]  /*13e0*/  IMAD.MOV R11, RZ, RZ, -R7 ;  /* 0x000000ffff0b7224 */ /* 0x000fe400078e0a07 */
[----:B------:R-:W-:Y:S02]  /*13f0*/  IMAD.MOV.U32 R6, RZ, RZ, 0x1 ;  /* 0x00000001ff067424 */ /* 0x000fe400078e00ff */
[----:B------:R-:W-:Y:S01]  /*1400*/  IMAD R18, R3, R7, R18 ;  /* 0x0000000703127224 */ /* 0x000fe200078e0212 */
[----:B------:R-:W-:Y:S01]  /*1410*/  LOP3.LUT R7, R27, R10, RZ, 0xc0, !PT ;  /* 0x0000000a1b077212 */ /* 0x000fe200078ec0ff */
[----:B--2---:R-:W-:-:S02]  /*1420*/  IMAD R3, R11, R26, R34 ;  /* 0x0000001a0b037224 */ /* 0x004fc400078e0222 */
[----:B---3--:R-:W-:Y:S02]  /*1430*/  IMAD R22, R18, R29, R21 ;  /* 0x0000001d12167224 */ /* 0x008fe400078e0215 */
[----:B------:R-:W-:Y:S01]  /*1440*/  IMAD R7, R3, R24, R7 ;  /* 0x0000001803077224 */ /* 0x000fe200078e0207 */
[----:B------:R-:W-:Y:S01]  /*1450*/  PRMT R3, R6, 0x7610, R3 ;  /* 0x0000761006037816 */ /* 0x000fe20000000003 */
[----:B------:R-:W-:-:S03]  /*1460*/  IMAD.MOV.U32 R19, RZ, RZ, R30 ;  /* 0x000000ffff137224 */ /* 0x000fc600078e001e */
[----:B------:R-:W-:Y:S02]  /*1470*/  SEL R18, R7, R22, !P1 ;  /* 0x0000001607127207 */ /* 0x000fe40004800000 */
[----:B------:R-:W-:-:S07]  /*1480*/  SEL R22, R22, R7, !P1 ;  /* 0x0000000716167207 */ /* 0x000fce0004800000 */
.L_x_13:
[----:B------:R-:W-:Y:S05]  /*1490*/  @!P2 BRA `(.L_x_16) ;  /* 0x00000000000ca947 */ /* 0x000fea0003800000 */
[----:B------:R-:W-:Y:S01]  /*14a0*/  UCGABAR_WAIT ;  /* 0x0000000000007dc7 */ /* 0x000fe20008000000 */
[----:B------:R-:W-:Y:S01]  /*14b0*/  CCTL.IVALL ;  /* 0x00000000ff00798f */ /* 0x000fe20002000000 */
[----:B------:R-:W-:Y:S05]  /*14c0*/  BRA `(.L_x_17) ;  /* 0x0000000000047947 */ /* 0x000fea0003800000 */
.L_x_16:
[----:B------:R-:W-:Y:S06]  /*14d0*/  BAR.SYNC.DEFER_BLOCKING 0x0 ;  /* 0x0000000000007b1d */ /* 0x000fec0000010000 */
.L_x_17:
[----:B------:R-:W-:Y:S05]  /*14e0*/  @!P4 BRA `(.L_x_18) ;  /* 0x0000004400c0c947 */ /* 0x000fea0003800000 */
[----:B------:R-:W-:-:S13]  /*14f0*/  ISETP.GT.U32.AND P0, PT, R36, 0x1, PT ;  /* 0x000000012400780c */ /* 0x000fda0003f04070 */
[----:B------:R-:W-:Y:S05]  /*1500*/  @P0 EXIT ;  /* 0x000000000000094d */ /* 0x000fea0003800000 */
.L_x_19:
[----:B------:R-:W-:-:S08]  /*1510*/  NOP ;  /* 0x0000000000007918 */ /* 0x000fd00000000000 */
[----:B------:R-:W1:Y:S02]  /*1520*/  USETMAXREG.TRY_ALLOC.CTAPOOL UP0, 0xe8 ;  /* 0x000000e8000079c8 */ /* 0x000e640008000600 */
[----:B-1----:R-:W-:-:S13]  /*1530*/  PLOP3.LUT P0, PT, PT, PT, UP0, 0x80, 0x0 ;  /* 0x000000000000781c */ /* 0x002fda0003f0f008 */
[----:B------:R-:W-:Y:S05]  /*1540*/  @!P0 BRA `(.L_x_19) ;  /* 0xfffffffc00f08947 */ /* 0x000fea000383ffff */
[----:B------:R-:W-:-:S13]  /*1550*/  LOP3.LUT P0, RZ, R3, 0xff, RZ, 0xc0, !PT ;  /* 0x000000ff03ff7812 */ /* 0x000fda000780c0ff */
[----:B------:R-:W-:Y:S05]  /*1560*/  @!P0 EXIT ;  /* 0x000000000000894d */ /* 0x000fea0003800000 */
[----:B------:R-:W2:Y:S01]  /*1570*/  LDL.64 R6, [R1] ;  /* 0x0000000001067983 */ /* 0x000ea20000100a00 */
[CC--:B------:R-:W-:Y:S01]  /*1580*/  LEA.HI R3, R8.reuse, R5.reuse, RZ, 0x2 ;  /* 0x0000000508037211 */ /* 0x0c0fe200078f10ff */
[----:B------:R-:W1:Y:S01]  /*1590*/  S2UR UR4, SR_CgaCtaId ;  /* 0x00000000000479c3 */ /* 0x000e620000008800 */
[----:B------:R-:W-:Y:S01]  /*15a0*/  LEA.HI R8, R8, R5, RZ, 0x5 ;  /* 0x0000000508087211 */ /* 0x000fe200078f28ff */
[----:B------:R-:W-:Y:S01]  /*15b0*/  UMOV UR41, 0x400 ;  /* 0x0000040000297882 */ /* 0x000fe20000000000 */
[----:B------:R-:W-:Y:S01]  /*15c0*/  LOP3.LUT R4, R3, 0xfffffffc, RZ, 0xc0, !PT ;  /* 0xfffffffc03047812 */ /* 0x000fe200078ec0ff */
[----:B------:R-:W-:Y:S01]  /*15d0*/  UISETP.LT.AND UP0, UPT, UR40, 0x1, UPT ;  /* 0x000000012800788c */ /* 0x000fe2000bf01270 */
[--C-:B------:R-:W-:Y:S01]  /*15e0*/  SHF.R.S32.HI R76, RZ, 0x2, R3.reuse ;  /* 0x00000002ff4c7819 */ /* 0x100fe20000011403 */
[----:B------:R-:W-:Y:S01]  /*15f0*/  UIADD3 UR5, UR43, -0x1, URZ ;  /* 0xffffffff2b057890 */ /* 0x000fe2000fffe03f */
[----:B------:R-:W-:Y:S01]  /*1600*/  SHF.R.S32.HI R3, RZ, 0x1f, R3 ;  /* 0x0000001fff037819 */ /* 0x000fe20000011403 */
[----:B------:R-:W3:Y:S01]  /*1610*/  LDC R82, c[0x0][0x658] ;  /* 0x00019600ff527b82 */ /* 0x000ee20000000800 */
[----:B------:R-:W-:Y:S01]  /*1620*/  USEL UR42, UR40, 0x1, UP0 ;  /* 0x00000001282a7887 */ /* 0x000fe20008000000 */
[----:B------:R-:W-:Y:S01]  /*1630*/  IMAD.IADD R4, R5, 0x1, -R4 ;  /* 0x0000000105047824 */ /* 0x000fe200078e0a04 */
[----:B------:R-:W-:Y:S01]  /*1640*/  LEA.HI R3, R3, R76, RZ, 0x3 ;  /* 0x0000004c03037211 */ /* 0x000fe200078f18ff */
[----:B------:R-:W-:Y:S01]  /*1650*/  UISETP.NE.AND UP0, UPT, UR5, URZ, UPT ;  /* 0x0000003f0500728c */ /* 0x000fe2000bf05270 */
[----:B------:R-:W-:Y:S01]  /*1660*/  IMAD.MOV.U32 R5, RZ, RZ, 0x1 ;  /* 0x00000001ff057424 */ /* 0x000fe200078e00ff */
[----:B------:R-:W-:Y:S01]  /*1670*/  ULDC UR8, c[0x0][0x284] ;  /* 0x0000a10000087ab9 */ /* 0x000fe20000000800 */
[----:B------:R-:W-:Y:S01]  /*1680*/  LOP3.LUT R3, R3, 0xfffffff8, RZ, 0xc0, !PT ;  /* 0xfffffff803037812 */ /* 0x000fe200078ec0ff */
[----:B------:R-:W4:Y:S01]  /*1690*/  LDC.64 R80, c[0x0][0x5c8] ;  /* 0x00017200ff507b82 */ /* 0x000f220000000a00 */
[----:B------:R-:W-:Y:S01]  /*16a0*/  USEL UR7, URZ, 0x1, UP0 ;  /* 0x000000013f077887 */ /* 0x000fe20008000000 */
[----:B------:R-:W-:Y:S01]  /*16b0*/  IMAD.SHL.U32 R78, R4, 0x2, RZ ;  /* 0x00000002044e7824 */ /* 0x000fe200078e00ff */
[----:B------:R-:W-:Y:S01]  /*16c0*/  LOP3.LUT R88, R23, 0x1, RZ, 0xfc, !PT ;  /* 0x0000000117587812 */ /* 0x000fe200078efcff */
[----:B------:R-:W-:Y:S01]  /*16d0*/  IMAD.IADD R76, R76, 0x1, -R3 ;  /* 0x000000014c4c7824 */ /* 0x000fe200078e0a03 */
[----:B------:R-:W-:Y:S01]  /*16e0*/  SHF.R.S32.HI R3, RZ, 0x5, R8 ;  /* 0x00000005ff037819 */ /* 0x000fe20000011408 */
[----:B------:R-:W-:Y:S01]  /*16f0*/  USHF.L.U32 UR47, UR40, 0x1, URZ ;  /* 0x00000001282f7899 */ /* 0x000fe2000800063f */
[----:B------:R-:W-:Y:S01]  /*1700*/  IMAD.U32 R89, RZ, RZ, UR7 ;  /* 0x00000007ff597e24 */ /* 0x000fe2000f8e00ff */
[----:B------:R-:W0:Y:S01]  /*1710*/  LDC R83, c[0x0][0x288] ;  /* 0x0000a200ff537b82 */ /* 0x000e220000000800 */
[--C-:B------:R-:W-:Y:S01]  /*1720*/  SHF.R.S32.HI R77, RZ, 0x1f, R76.reuse ;  /* 0x0000001fff4d7819 */ /* 0x100fe2000001144c */
[----:B-1----:R-:W-:Y:S01]  /*1730*/  ULEA UR41, UR4, UR41, 0x18 ;  /* 0x0000002904297291 */ /* 0x002fe2000f8ec03f */
[C---:B------:R-:W-:Y:S01]  /*1740*/  IMAD R87, R3.reuse, -0x10, -R76 ;  /* 0xfffffff003577824 */ /* 0x040fe200078e0a4c */
[----:B------:R-:W-:Y:S01]  /*1750*/  USHF.L.U32 UR4, UR5, 0x3, URZ ;  /* 0x0000000305047899 */ /* 0x000fe2000800063f */
[----:B------:R-:W-:Y:S01]  /*1760*/  SHF.R.S32.HI R79, RZ, 0x1f, R78 ;  /* 0x0000001fff4f7819 */ /* 0x000fe2000001144e */
[----:B------:R-:W-:Y:S01]  /*1770*/  IMAD.WIDE R76, R3, 0x10, R76 ;  /* 0x00000010034c7825 */ /* 0x000fe200078e024c */
[----:B------:R-:W-:Y:S01]  /*1780*/  UIADD3 UR5, UR41, 0x180, URZ ;  /* 0x0000018029057890 */ /* 0x000fe2000fffe03f */
[----:B------:R-:W1:Y:S01]  /*1790*/  LDC R85, c[0x0][0x600] ;  /* 0x00018000ff557b82 */ /* 0x000e620000000800 */
[----:B------:R-:W-:Y:S01]  /*17a0*/  UIADD3 UR6, UR41, 0x16180, URZ ;  /* 0x0001618029067890 */ /* 0x000fe2000fffe03f */
[----:B------:R-:W-:Y:S01]  /*17b0*/  IMAD.MOV.U32 R3, RZ, RZ, -0x1 ;  /* 0xffffffffff037424 */ /* 0x000fe200078e00ff */
[----:B------:R-:W-:Y:S01]  /*17c0*/  USHF.R.U32.HI UR5, URZ, 0x4, UR5 ;  /* 0x000000043f057899 */ /* 0x000fe20008011605 */
[----:B------:R-:W-:Y:S01]  /*17d0*/  VIADD R87, R87, UR8 ;  /* 0x0000000857577c36 */ /* 0x000fe20008000000 */
[----:B------:R-:W-:-:S02]  /*17e0*/  USHF.R.U32.HI UR6, URZ, 0x4, UR6 ;  /* 0x000000043f067899 */ /* 0x000fc40008011606 */
[-C--:B---3--:R-:W-:Y:S01]  /*17f0*/  SHF.L.U32 R3, R3, R82.reuse, RZ ;  /* 0x0000005203037219 */ /* 0x088fe200000006ff */
[----:B------:R-:W-:Y:S01]  /*1800*/  UIADD3 UR48, UR41, 0xc0, URZ ;  /* 0x000000c029307890 */ /* 0x000fe2000fffe03f */
[C---:B----4-:R-:W-:Y:S01]  /*1810*/  SHF.L.U64.HI R81, R80.reuse, 0x3, R81 ;  /* 0x0000000350517819 */ /* 0x050fe20000010251 */
[----:B------:R-:W-:Y:S01]  /*1820*/  ULOP3.LUT UR4, UR4, 0x8, URZ, 0xc0, !UPT ;  /* 0x0000000804047892 */ /* 0x000fe2000f8ec03f */
[----:B------:R-:W-:Y:S01]  /*1830*/  SHF.L.U32 R82, R5, R82, RZ ;  /* 0x0000005205527219 */ /* 0x000fe200000006ff */
[----:B------:R-:W-:Y:S01]  /*1840*/  ULOP3.LUT UR5, UR5, 0x3fff, URZ, 0xc0, !UPT ;  /* 0x00003fff05057892 */ /* 0x000fe2000f8ec03f */
[----:B------:R-:W-:Y:S01]  /*1850*/  IMAD.SHL.U32 R80, R80, 0x8, RZ ;  /* 0x0000000850507824 */ /* 0x000fe200078e00ff */
[----:B------:R-:W-:Y:S01]  /*1860*/  ULOP3.LUT UR6, UR6, 0x3fff, URZ, 0xc0, !UPT ;  /* 0x00003fff06067892 */ /* 0x000fe2000f8ec03f */
[----:B------:R-:W-:Y:S01]  /*1870*/  LOP3.LUT R86, RZ, R3, RZ, 0x33, !PT ;  /* 0x00000003ff567212 */ /* 0x000fe200078e33ff */
[----:B0-----:R-:W-:Y:S01]  /*1880*/  IMAD R83, R4, -0x2, R83 ;  /* 0xfffffffe04537824 */ /* 0x001fe200078e0253 */
[----:B------:R-:W-:-:S02]  /*1890*/  UIADD3 UR42, -UR42, UR40, URZ ;  /* 0x000000282a2a7290 */ /* 0x000fc4000fffe13f */
[----:B------:R-:W-:Y:S02]  /*18a0*/  ULEA UR43, UR43, UR48, 0x3 ;  /* 0x000000302b2b7291 */ /* 0x000fe4000f8e183f */
[----:B------:R-:W-:Y:S02]  /*18b0*/  ULOP3.LUT UR49, UR4, 0x8, URZ, 0x3c, !UPT ;  /* 0x0000000804317892 */ /* 0x000fe4000f8e3c3f */
[----:B------:R-:W-:Y:S01]  /*18c0*/  ULOP3.LUT UR44, UR4, 0x18, URZ, 0x3c, !UPT ;  /* 0x00000018042c7892 */ /* 0x000fe2000f8e3c3f */
[----:B-1----:R-:W-:Y:S01]  /*18d0*/  VIADD R85, R85, 0xffffffff ;  /* 0xffffffff55557836 */ /* 0x002fe20000000000 */
[----:B------:R-:W-:Y:S02]  /*18e0*/  ULOP3.LUT UR45, UR5, 0x10000, URZ, 0xfc, !UPT ;  /* 0x00010000052d7892 */ /* 0x000fe4000f8efc3f */
[----:B------:R-:W-:Y:S01]  /*18f0*/  ULOP3.LUT UR46, UR6, 0x10000, URZ, 0xfc, !UPT ;  /* 0x00010000062e7892 */ /* 0x000fe2000f8efc3f */
[----:B--2---:R-:W-:-:S11]  /*1900*/  SHF.L.U64.HI R84, R6, 0x1, R0 ;  /* 0x0000000106547819 */ /* 0x004fd60000010200 */
.L_x_135:
[----:B------:R-:W-:-:S04]  /*1910*/  SHF.L.U32 R0, R89, 0x1f, RZ ;  /* 0x0000001f59007819 */ /* 0x000fc800000006ff */
[----:B------:R-:W0:Y:S02]  /*1920*/  SYNCS.PHASECHK.TRANS64.TRYWAIT P0, [UR43+-0x8], R0 ;  /* 0xfffff800ff0075a7 */ /* 0x000e24000800016b */
[----:B01-34-:R-:W-:Y:S05]  /*1930*/  @!P0 BRA `(.L_x_20) ;  /* 0x0000005400a88947 */ /* 0x01bfea0003800000 */
.L_x_164:
[----:B------:R-:W-:Y:S02]  /*1940*/  ULDC UR4, c[0x0][0x28c] ;  /* 0x0000a30000047ab9 */ /* 0x000fe40000000800 */
[----:B------:R-:W-:-:S13]  /*1950*/  ISETP.LT.AND P0, PT, RZ, UR4, PT ;  /* 0x00000004ff007c0c */ /* 0x000fda000bf01270 */
[----:B------:R-:W-:Y:S05]  /*1960*/  @P0 BRA `(.L_x_21) ;  /* 0x0000000000400947 */ /* 0x000fea0003800000 */
[----:B0-----:R-:W-:Y:S01]  /*1970*/  MOV R0, 0x0 ;  /* 0x0000000000007802 */ /* 0x001fe20000000f00 */
[----:B------:R-:W-:Y:S01]  /*1980*/  ULDC.64 UR4, c[0x4][0x68] ;  /* 0x01001a0000047ab9 */ /* 0x000fe20000000a00 */
[----:B------:R-:W-:Y:S01]  /*1990*/  ULDC.64 UR6, c[0x4][0x8] ;  /* 0x0100020000067ab9 */ /* 0x000fe20000000a00 */
[----:B------:R-:W-:Y:S01]  /*19a0*/  IMAD.U32 R4, RZ, RZ, UR4 ;  /* 0x00000004ff047e24 */ /* 0x000fe2000f8e00ff */
[----:B------:R0:W1:Y:S01]  /*19b0*/  LDC.64 R14, c[0x4][R0] ;  /* 0x01000000000e7b82 */ /* 0x0000620000000a00 */
[----:B------:R-:W-:Y:S01]  /*19c0*/  IMAD.U32 R5, RZ, RZ, UR5 ;  /* 0x00000005ff057e24 */ /* 0x000fe2000f8e00ff */
[----:B------:R-:W-:Y:S01]  /*19d0*/  ULDC.64 UR4, c[0x4][0x70] ;  /* 0x01001c0000047ab9 */ /* 0x000fe20000000a00 */
[----:B------:R-:W-:Y:S02]  /*19e0*/  IMAD.U32 R10, RZ, RZ, UR6 ;  /* 0x00000006ff0a7e24 */ /* 0x000fe4000f8e00ff */
[----:B------:R-:W-:Y:S02]  /*19f0*/  IMAD.U32 R6, RZ, RZ, UR4 ;  /* 0x00000004ff067e24 */ /* 0x000fe4000f8e00ff */
[----:B------:R-:W-:-:S02]  /*1a00*/  IMAD.U32 R7, RZ, RZ, UR5 ;  /* 0x00000005ff077e24 */ /* 0x000fc4000f8e00ff */
[----:B------:R-:W-:Y:S02]  /*1a10*/  IMAD.U32 R11, RZ, RZ, UR7 ;  /* 0x00000007ff0b7e24 */ /* 0x000fe4000f8e00ff */
[----:B------:R-:W-:Y:S02]  /*1a20*/  IMAD.MOV.U32 R8, RZ, RZ, 0x1e1 ;  /* 0x000001e1ff087424 */ /* 0x000fe400078e00ff */
[----:B------:R-:W-:Y:S02]  /*1a30*/  IMAD.MOV.U32 R12, RZ, RZ, 0x1 ;  /* 0x00000001ff0c7424 */ /* 0x000fe400078e00ff */
[----:B0-----:R-:W-:-:S07]  /*1a40*/  IMAD.MOV.U32 R13, RZ, RZ, RZ ;  /* 0x000000ffff0d7224 */ /* 0x001fce00078e00ff */
[----:B------:R-:W-:-:S07]  /*1a50*/  LEPC R20, `(.L_x_21) ;  /* 0x000000001014794e */ /* 0x000fce0000000000 */
[----:B-1---5:R-:W-:Y:S05]  /*1a60*/  CALL.ABS.NOINC R14 ;  /* 0x000000000e007343 */ /* 0x022fea0003c00000 */
.L_x_21:
[----:B------:R-:W-:-:S13]  /*1a70*/  ISETP.NE.AND P0, PT, R88, 0x3, PT ;  /* 0x000000035800780c */ /* 0x000fda0003f05270 */
[----:B------:R-:W-:Y:S05]  /*1a80*/  @!P0 BRA `(.L_x_22) ;  /* 0x0000000000048947 */ /* 0x000fea0003800000 */
[----:B------:R-:W-:Y:S01]  /*1a90*/  BPT.TRAP 0x1 ;  /* 0x000000040000795c */ /* 0x000fe20000300000 */
.L_x_22:
[----:B0-----:R-:W-:Y:S02]  /*1aa0*/  IMAD.U32 R3, RZ, RZ, UR38 ;  /* 0x00000026ff037e24 */ /* 0x001fe4000f8e00ff */
[----:B------:R-:W-:-:S03]  /*1ab0*/  IMAD.U32 R0, RZ, RZ, UR39 ;  /* 0x00000027ff007e24 */ /* 0x000fc6000f8e00ff */
[----:B------:R-:W-:Y:S02]  /*1ac0*/  LEA R3, R3, UR41, 0x3 ;  /* 0x0000002903037c11 */ /* 0x000fe4000f8e18ff */
[----:B------:R-:W-:-:S04]  /*1ad0*/  SHF.L.U32 R0, R0, 0x1f, RZ ;  /* 0x0000001f00007819 */ /* 0x000fc800000006ff */
[----:B------:R0:W1:Y:S01]  /*1ae0*/  SYNCS.PHASECHK.TRANS64.TRYWAIT P1, [R3+URZ], R0 ;  /* 0x00000000030075a7 */ /* 0x000062000802017f */
[----:B------:R-:W-:Y:S05]  /*1af0*/  @!P0 BRA `(.L_x_23) ;  /* 0x0000000000048947 */ /* 0x000fea0003800000 */
[----:B------:R-:W-:Y:S01]  /*1b00*/  BPT.TRAP 0x1 ;  /* 0x000000040000795c */ /* 0x000fe20000300000 */
.L_x_23:
[----:B-1----:R-:W-:Y:S05]  /*1b10*/  @P1 BRA `(.L_x_24) ;  /* 0x0000000000081947 */ /* 0x002fea0003800000 */
[----:B------:R-:W1:Y:S02]  /*1b20*/  SYNCS.PHASECHK.TRANS64.TRYWAIT P1, [R3+URZ], R0 ;  /* 0x00000000030075a7 */ /* 0x000e64000802017f */
[----:B-1----:R-:W-:Y:S05]  /*1b30*/  @!P1 BRA `(.L_x_25) ;  /* 0x0000005400409947 */ /* 0x002fea0003800000 */
.L_x_24:
[----:B------:R-:W-:Y:S05]  /*1b40*/  WARPSYNC.ALL ;  /* 0x0000000000007948 */ /* 0x000fea0003800000 */
[----:B------:R-:W-:Y:S01]  /*1b50*/  ULEA UR8, UR38, UR45, 0x9 ;  /* 0x0000002d26087291 */ /* 0x000fe2000f8e483f */
[----:B------:R-:W-:Y:S01]  /*1b60*/  WARPGROUP.ARRIVE ;  /* 0x00000000000079c5 */ /* 0x000fe20000000000 */
[----:B------:R-:W-:Y:S01]  /*1b70*/  UIMAD UR9, UR38, 0x300, UR46 ;  /* 0x00000300260978a4 */ /* 0x000fe2000f8e022e */
[----:B01----:R-:W-:Y:S01]  /*1b80*/  IMAD.U32 R0, RZ, RZ, UR42 ;  /* 0x0000002aff007e24 */ /* 0x003fe2000f8e00ff */
[----:B------:R-:W-:Y:S01]  /*1b90*/  UMOV UR5, 0x40000040 ;  /* 0x4000004000057882 */ /* 0x000fe20000000000 */
[----:B------:R-:W-:-:S02]  /*1ba0*/  UMOV UR7, 0x40000040 ;  /* 0x4000004000077882 */ /* 0x000fc40000000000 */
[----:B------:R-:W-:Y:S01]  /*1bb0*/  UMOV UR4, UR8 ;  /* 0x0000000800047c82 */ /* 0x000fe20008000000 */
[----:B------:R-:W-:Y:S01]  /*1bc0*/  ISETP.GE.AND P1, PT, R0, 0x1, PT ;  /* 0x000000010000780c */ /* 0x000fe20003f26270 */
[----:B------:R-:W-:Y:S02]  /*1bd0*/  UMOV UR6, UR9 ;  /* 0x0000000900067c82 */ /* 0x000fe40008000000 */
[----:B------:R-:W-:Y:S01]  /*1be0*/  HGMMA.64x96x16.F32.BF16 R24, gdesc[UR4], RZ, !UPT, gsb0 ;  /* 0x01600000041879f0 */ /* 0x000fe2000c0018ff */
[----:B------:R-:W-:Y:S02]  /*1bf0*/  UIADD3 UR4, UR8, 0x2, URZ ;  /* 0x0000000208047890 */ /* 0x000fe4000fffe03f */
[----:B------:R-:W-:Y:S01]  /*1c00*/  UIADD3 UR6, UR9, 0x2, URZ ;  /* 0x0000000209067890 */ /* 0x000fe2000fffe03f */
[----:B------:R-:W-:Y:S01]  /*1c10*/  UMOV UR5, 0x40000040 ;  /* 0x4000004000057882 */ /* 0x000fe20000000000 */
[----:B------:R-:W-:Y:S01]  /*1c20*/  UMOV UR7, 0x40000040 ;  /* 0x4000004000077882 */ /* 0x000fe20000000000 */
[----:B------:R-:W-:-:S02]  /*1c30*/  WARPGROUP.DEPBAR.LE gsb0, 0x0 ;  /* 0x00008000000079c5 */ /* 0x000fc40000010000 */
[----:B------:R-:W-:-:S06]  /*1c40*/  WARPGROUP.ARRIVE ;  /* 0x00000000000079c5 */ /* 0x000fcc0000000000 */
[----:B------:R-:W-:Y:S01]  /*1c50*/  HGMMA.64x96x16.F32.BF16 R24, gdesc[UR4], R24, gsb0 ;  /* 0x01600000041879f0 */ /* 0x000fe20008001818 */
[----:B------:R-:W-:Y:S02]  /*1c60*/  UIADD3 UR4, UR8, 0x4, URZ ;  /* 0x0000000408047890 */ /* 0x000fe4000fffe03f */
[----:B------:R-:W-:Y:S01]  /*1c70*/  UIADD3 UR6, UR9, 0x4, URZ ;  /* 0x0000000409067890 */ /* 0x000fe2000fffe03f */
[----:B------:R-:W-:Y:S01]  /*1c80*/  UMOV UR5, 0x40000040 ;  /* 0x4000004000057882 */ /* 0x000fe20000000000 */
[----:B------:R-:W-:Y:S01]  /*1c90*/  UMOV UR7, 0x40000040 ;  /* 0x4000004000077882 */ /* 0x000fe20000000000 */
[----:B------:R-:W-:Y:S02]  /*1ca0*/  WARPGROUP.DEPBAR.LE gsb0, 0x0 ;  /* 0x00008000000079c5 */ /* 0x000fe40000010000 */
        /* <DEDUP_REMOVED lines=8> */
[----:B------:R-:W-:Y:S03]  /*1d30*/  HGMMA.64x96x16.F32.BF16 R24, gdesc[UR4], R24, gsb0 ;  /* 0x01600000041879f0 */ /* 0x000fe60008001818 */
[----:B------:R-:W-:Y:S02]  /*1d40*/  WARPGROUP.DEPBAR.LE gsb0, 0x0 ;  /* 0x00008000000079c5 */ /* 0x000fe40000010000 */
[----:B------:R-:W-:Y:S05]  /*1d50*/  @!P1 BRA `(.L_x_26) ;  /* 0x0000000400149947 */ /* 0x000fea0003800000 */
[----:B------:R-:W-:Y:S01]  /*1d60*/  UIADD3 UR4, UR38, 0x1, URZ ;  /* 0x0000000126047890 */ /* 0x000fe2000fffe03f */
[----:B------:R-:W-:Y:S02]  /*1d70*/  IMAD.U32 R0, RZ, RZ, UR42 ;  /* 0x0000002aff007e24 */ /* 0x000fe4000f8e00ff */
[----:B------:R-:W-:Y:S01]  /*1d80*/  IMAD.U32 R3, RZ, RZ, UR38 ;  /* 0x00000026ff037e24 */ /* 0x000fe2000f8e00ff */
[----:B------:R-:W-:-:S04]  /*1d90*/  UISETP.NE.AND UP0, UPT, UR4, 0xb, UPT ;  /* 0x0000000b0400788c */ /* 0x000fc8000bf05270 */
[----:B------:R-:W-:Y:S02]  /*1da0*/  USEL UR5, URZ, 0x1, UP0 ;  /* 0x000000013f057887 */ /* 0x000fe40008000000 */
[----:B------:R-:W-:Y:S02]  /*1db0*/  USEL UR8, UR4, URZ, UP0 ;  /* 0x0000003f04087287 */ /* 0x000fe40008000000 */
[----:B------:R-:W-:-:S06]  /*1dc0*/  ULOP3.LUT UR5, UR39, UR5, URZ, 0x3c, !UPT ;  /* 0x0000000527057292 */ /* 0x000fcc000f8e3c3f */
[----:B------:R-:W-:-:S07]  /*1dd0*/  IMAD.U32 R6, RZ, RZ, UR5 ;  /* 0x00000005ff067e24 */ /* 0x000fce000f8e00ff */
.L_x_33:
[----:B------:R-:W-:Y:S05]  /*1de0*/  @!P0 BRA `(.L_x_27) ;  /* 0x0000000000048947 */ /* 0x000fea0003800000 */
[----:B------:R-:W-:Y:S01]  /*1df0*/  BPT.TRAP 0x1 ;  /* 0x000000040000795c */ /* 0x000fe20000300000 */
.L_x_27:
[----:B------:R-:W-:Y:S01]  /*1e00*/  ULEA UR4, UR8, UR41, 0x3 ;  /* 0x0000002908047291 */ /* 0x000fe2000f8e183f */
[----:B------:R-:W-:-:S08]  /*1e10*/  SHF.L.U32 R4, R6, 0x1f, RZ ;  /* 0x0000001f06047819 */ /* 0x000fd000000006ff */
[----:B------:R0:W1:Y:S01]  /*1e20*/  SYNCS.PHASECHK.TRANS64.TRYWAIT P1, [UR4], R4 ;  /* 0x00000004ff0075a7 */ /* 0x0000620008020144 */
[----:B------:R-:W-:Y:S05]  /*1e30*/  @!P0 BRA `(.L_x_28) ;  /* 0x0000000000048947 */ /* 0x000fea0003800000 */
[----:B------:R-:W-:Y:S01]  /*1e40*/  BPT.TRAP 0x1 ;  /* 0x000000040000795c */ /* 0x000fe20000300000 */
.L_x_28:
[----:B-1----:R-:W-:Y:S05]  /*1e50*/  @P1 BRA `(.L_x_29) ;  /* 0x0000000000081947 */ /* 0x002fea0003800000 */
[----:B------:R-:W1:Y:S02]  /*1e60*/  SYNCS.PHASECHK.TRANS64.TRYWAIT P1, [UR4], R4 ;  /* 0x00000004ff0075a7 */ /* 0x000e640008020144 */
[----:B-1----:R-:W-:Y:S05]  /*1e70*/  @!P1 BRA `(.L_x_30) ;  /* 0x0000005000849947 */ /* 0x002fea0003800000 */
.L_x_29:
[----:B------:R-:W-:Y:S01]  /*1e80*/  ULEA UR9, UR8, UR45, 0x9 ;  /* 0x0000002d08097291 */ /* 0x000fe2000f8e483f */
[----:B------:R-:W-:Y:S01]  /*1e90*/  WARPGROUP.ARRIVE ;  /* 0x00000000000079c5 */ /* 0x000fe20000000000 */
[----:B------:R-:W-:Y:S01]  /*1ea0*/  UIMAD UR10, UR8, 0x300, UR46 ;  /* 0x00000300080a78a4 */ /* 0x000fe2000f8e022e */
[----:B------:R-:W-:Y:S01]  /*1eb0*/  UMOV UR5, 0x40000040 ;  /* 0x4000004000057882 */ /* 0x000fe20000000000 */
[----:B------:R-:W-:-:S03]  /*1ec0*/  UMOV UR7, 0x40000040 ;  /* 0x4000004000077882 */ /* 0x000fc60000000000 */
[----:B------:R-:W-:Y:S02]  /*1ed0*/  UMOV UR4, UR9 ;  /* 0x0000000900047c82 */ /* 0x000fe40008000000 */
[----:B------:R-:W-:Y:S02]  /*1ee0*/  UMOV UR6, UR10 ;  /* 0x0000000a00067c82 */ /* 0x000fe40008000000 */
[----:B------:R-:W-:Y:S01]  /*1ef0*/  HGMMA.64x96x16.F32.BF16 R24, gdesc[UR4], R24, gsb0 ;  /* 0x01600000041879f0 */ /* 0x000fe20008001818 */
        /* <DEDUP_REMOVED lines=23> */
[----:B------:R-:W-:Y:S01]  /*2070*/  BPT.TRAP 0x1 ;  /* 0x000000040000795c */ /* 0x000fe20000300000 */
.L_x_31:
[----:B------:R-:W-:-:S13]  /*2080*/  ISETP.NE.AND P1, PT, R73, RZ, PT ;  /* 0x000000ff4900720c */ /* 0x000fda0003f25270 */
[----:B01----:R-:W-:-:S05]  /*2090*/  @P1 LEA R4, R3, UR41, 0x3 ;  /* 0x0000002903041c11 */ /* 0x003fca000f8e18ff */
[----:B------:R-:W-:-:S05]  /*20a0*/  @P1 VIADD R5, R4, 0x58 ;  /* 0x0000005804051836 */ /* 0x000fca0000000000 */
[----:B------:R-:W-:-:S04]  /*20b0*/  @P1 PRMT R5, R72, 0x654, R5 ;  /* 0x0000065448051816 */ /* 0x000fc80000000005 */
[----:B------:R0:W-:Y:S01]  /*20c0*/  @P1 SYNCS.ARRIVE.TRANS64.RED.A1T0 RZ, [R5+URZ], RZ ;  /* 0x000000ff05ff19a7 */ /* 0x0001e2000810043f */
[----:B------:R-:W-:-:S13]  /*20d0*/  ISETP.GT.U32.AND P1, PT, R23, 0x1, PT ;  /* 0x000000011700780c */ /* 0x000fda0003f24070 */
[----:B0-----:R-:W-:Y:S05]  /*20e0*/  @P1 BRA `(.L_x_32) ;  /* 0x0000000000041947 */ /* 0x001fea0003800000 */
[----:B------:R-:W-:Y:S01]  /*20f0*/  BPT.TRAP 0x1 ;  /* 0x000000040000795c */ /* 0x000fe20000300000 */
.L_x_32:
[----:B------:R-:W-:Y:S01]  /*2100*/  UIADD3 UR8, UR8, 0x1, URZ ;  /* 0x0000000108087890 */ /* 0x000fe2000fffe03f */
[C---:B------:R-:W-:Y:S01]  /*2110*/  ISETP.GT.AND P2, PT, R0.reuse, 0x1, PT ;  /* 0x000000010000780c */ /* 0x040fe20003f44270 */
[----:B------:R-:W-:Y:S02]  /*2120*/  VIADD R3, R3, 0x1 ;  /* 0x0000000103037836 */ /* 0x000fe40000000000 */
[----:B------:R-:W-:Y:S01]  /*2130*/  UISETP.NE.AND UP0, UPT, UR8, 0xb, UPT ;  /* 0x0000000b0800788c */ /* 0x000fe2000bf05270 */
[----:B------:R-:W-:Y:S02]  /*2140*/  VIADD R0, R0, 0xffffffff ;  /* 0xffffffff00007836 */ /* 0x000fe40000000000 */
[C---:B------:R-:W-:Y:S01]  /*2150*/  ISETP.NE.AND P1, PT, R3.reuse, 0xb, PT ;  /* 0x0000000b0300780c */ /* 0x040fe20003f25270 */
[----:B------:R-:W-:Y:S02]  /*2160*/  USEL UR4, URZ, 0x1, UP0 ;  /* 0x000000013f047887 */ /* 0x000fe40008000000 */
[----:B------:R-:W-:Y:S01]  /*2170*/  USEL UR8, UR8, URZ, UP0 ;  /* 0x0000003f08087287 */ /* 0x000fe20008000000 */
[----:B------:R-:W-:-:S03]  /*2180*/  SEL R3, R3, RZ, P1 ;  /* 0x000000ff03037207 */ /* 0x000fc60000800000 */
[----:B------:R-:W-:Y:S01]  /*2190*/  LOP3.LUT R6, R6, UR4, RZ, 0x3c, !PT ;  /* 0x0000000406067c12 */ /* 0x000fe2000f8e3cff */
[----:B------:R-:W-:Y:S07]  /*21a0*/  @P2 BRA `(.L_x_33) ;  /* 0xfffffffc000c2947 */ /* 0x000fee000383ffff */
.L_x_26:
[----:B------:R-:W0:Y:S01]  /*21b0*/  LDC R0, c[0x0][0x28c] ;  /* 0x0000a300ff007b82 */ /* 0x000e220000000800 */
[----:B------:R-:W-:-:S04]  /*21c0*/  IMAD.U32 R3, RZ, RZ, UR49 ;  /* 0x00000031ff037e24 */ /* 0x000fc8000f8e00ff */
[----:B------:R1:W-:Y:S01]  /*21d0*/  SYNCS.ARRIVE.TRANS64.A1T0 RZ, [R3+UR48], RZ ;  /* 0x000000ff03ff79a7 */ /* 0x0003e20008100030 */
[----:B0-----:R-:W-:-:S13]  /*21e0*/  ISETP.GE.AND P1, PT, R0, 0x1, PT ;  /* 0x000000010000780c */ /* 0x001fda0003f26270 */
[----:B-1----:R-:W-:Y:S05]  /*21f0*/  @!P1 BRA `(.L_x_34) ;  /* 0x0000000000449947 */ /* 0x002fea0003800000 */
[----:B------:R-:W-:Y:S05]  /*2200*/  @!P0 BRA `(.L_x_35) ;  /* 0x0000000000048947 */ /* 0x000fea0003800000 */
[----:B------:R-:W-:Y:S01]  /*2210*/  BPT.TRAP 0x1 ;  /* 0x000000040000795c */ /* 0x000fe20000300000 */
.L_x_35:
[----:B------:R-:W-:-:S13]  /*2220*/  ISETP.NE.AND P0, PT, R73, RZ, PT ;  /* 0x000000ff4900720c */ /* 0x000fda0003f05270 */
[----:B------:R-:W-:-:S05]  /*2230*/  VOTEU.ANY UP0, P0 ;  /* 0x00000000003f7886 */ /* 0x000fca0000000100 */
[----:B------:R-:W-:-:S06]  /*2240*/  @UP0 UIADD3 UR4, UR38, UR42, URZ ;  /* 0x0000002a26040290 */ /* 0x000fcc000fffe03f */
[----:B------:R-:W-:Y:S02]  /*2250*/  IMAD.U32 R4, RZ, RZ, UR4 ;  /* 0x00000004ff047e24 */ /* 0x000fe4000f8e00ff */
[----:B------:R-:W-:Y:S02]  /*2260*/  IMAD.U32 R3, RZ, RZ, UR4 ;  /* 0x00000004ff037e24 */ /* 0x000fe4000f8e00ff */
[----:B------:R-:W-:-:S05]  /*2270*/  @P0 IMAD.WIDE.U32 R4, R4, -0x45d1745d, RZ ;  /* 0xba2e8ba304040825 */ /* 0x000fca00078e00ff */
[----:B------:R-:W-:-:S05]  /*2280*/  @P0 SHF.R.U32.HI R0, RZ, 0x3, R5 ;  /* 0x00000003ff000819 */ /* 0x000fca0000011605 */
[----:B------:R-:W-:-:S05]  /*2290*/  @P0 IMAD R0, R0, -0xb, R3 ;  /* 0xfffffff500000824 */ /* 0x000fca00078e0203 */
[----:B------:R-:W-:-:S05]  /*22a0*/  @P0 LEA R0, R0, UR41, 0x3 ;  /* 0x0000002900000c11 */ /* 0x000fca000f8e18ff */
[----:B------:R-:W-:-:S05]  /*22b0*/  @P0 VIADD R3, R0, 0x58 ;  /* 0x0000005800030836 */ /* 0x000fca0000000000 */
[----:B------:R-:W-:-:S04]  /*22c0*/  @P0 PRMT R3, R72, 0x654, R3 ;  /* 0x0000065448030816 */ /* 0x000fc80000000003 */
[----:B------:R0:W-:Y:S01]  /*22d0*/  @P0 SYNCS.ARRIVE.TRANS64.RED.A1T0 RZ, [R3+URZ], RZ ;  /* 0x000000ff03ff09a7 */ /* 0x0001e2000810043f */
[----:B------:R-:W-:-:S13]  /*22e0*/  ISETP.GT.U32.AND P0, PT, R23, 0x1, PT ;  /* 0x000000011700780c */ /* 0x000fda0003f04070 */
[----:B0-----:R-:W-:Y:S05]  /*22f0*/  @P0 BRA `(.L_x_34) ;  /* 0x0000000000040947 */ /* 0x001fea0003800000 */
[----:B------:R-:W-:Y:S01]  /*2300*/  BPT.TRAP 0x1 ;  /* 0x000000040000795c */ /* 0x000fe20000300000 */
.L_x_34:
[----:B------:R-:W-:Y:S01]  /*2310*/  SHF.L.U32 R0, R89, 0x1f, RZ ;  /* 0x0000001f59007819 */ /* 0x000fe200000006ff */
[----:B------:R-:W-:Y:S01]  /*2320*/  UIADD3 UR38, UR38, UR47, URZ ;  /* 0x0000002f26267290 */ /* 0x000fe2000fffe03f */
[----:B------:R-:W-:Y:S01]  /*2330*/  SHF.R.S32.HI R9, RZ, 0x1f, R19 ;  /* 0x0000001fff097819 */ /* 0x000fe20000011413 */
[----:B------:R-:W-:Y:S01]  /*2340*/  UISETP.GE.U32.AND UP1, UPT, UR47, 0xb, UPT ;  /* 0x0000000b2f00788c */ /* 0x000fe2000bf26070 */
[----:B------:R-:W0:Y:S01]  /*2350*/  SYNCS.PHASECHK.TRANS64.TRYWAIT P0, [UR43+0x8], R0 ;  /* 0x00000800ff0075a7 */ /* 0x000e22000800016b */
[----:B------:R-:W-:-:S04]  /*2360*/  UISETP.GT.U32.AND UP0, UPT, UR38, 0xa, UPT ;  /* 0x0000000a2600788c */ /* 0x000fc8000bf04070 */
[----:B------:R-:W-:-:S04]  /*2370*/  UISETP.LT.U32.AND UP0, UPT, UR47, 0xb, UP0 ;  /* 0x0000000b2f00788c */ /* 0x000fc80008701070 */
[----:B------:R-:W-:Y:S02]  /*2380*/  USEL UR6, URZ, 0x1, !UP0 ;  /* 0x000000013f067887 */ /* 0x000fe4000c000000 */
[----:B------:R-:W-:Y:S02]  /*2390*/  @UP1 UIMAD.WIDE.U32 UR4, UR38, -0x45d1745d, URZ ;  /* 0xba2e8ba3260418a5 */ /* 0x000fe4000f8e003f */
[----:B------:R-:W-:Y:S02]  /*23a0*/  ULOP3.LUT UR39, UR39, UR6, URZ, 0x3c, !UPT ;  /* 0x0000000627277292 */ /* 0x000fe4000f8e3c3f */
[----:B------:R-:W-:-:S04]  /*23b0*/  @UP1 USHF.R.U32.HI UR4, URZ, 0x3, UR5 ;  /* 0x000000033f041899 */ /* 0x000fc80008011605 */
[----:B------:R-:W-:Y:S01]  /*23c0*/  @UP1 ULOP3.LUT UR39, UR39, 0x1, UR4, 0x78, !UPT ;  /* 0x0000000127271892 */ /* 0x000fe2000f8e7804 */
[----:B0-----:R-:W-:Y:S11]  /*23d0*/  @!P0 BRA `(.L_x_36) ;  /* 0x0000004c00448947 */ /* 0x001ff60003800000 */
.L_x_165:
[----:B------:R-:W-:Y:S01]  /*23e0*/  ULDC.64 UR4, c[0x0][0x5d0] ;  /* 0x0001740000047ab9 */ /* 0x000fe20000000a00 */
[----:B------:R-:W-:Y:S01]  /*23f0*/  ULDC UR6, c[0x0][0x284] ;  /* 0x0000a10000067ab9 */ /* 0x000fe20000000800 */
[----:B0-----:R-:W-:Y:S02]  /*2400*/  IMAD R0, R9, UR4, RZ ;  /* 0x0000000409007c24 */ /* 0x001fe4000f8e02ff */
[----:B------:R-:W-:Y:S02]  /*2410*/  IMAD R12, R18, 0x60, RZ ;  /* 0x00000060120c7824 */ /* 0x000fe400078e02ff */
[C---:B------:R-:W-:Y:S02]  /*2420*/  IMAD R3, R19.reuse, UR5, R0 ;  /* 0x0000000513037c24 */ /* 0x040fe4000f8e0200 */
[----:B------:R-:W-:Y:S01]  /*2430*/  IMAD.SHL.U32 R0, R22, 0x40, RZ ;  /* 0x0000004016007824 */ /* 0x000fe200078e00ff */
[----:B------:R-:W-:Y:S01]  /*2440*/  SHF.R.S32.HI R13, RZ, 0x1f, R12 ;  /* 0x0000001fff0d7819 */ /* 0x000fe2000001140c */
[----:B------:R-:W-:Y:S01]  /*2450*/  IMAD.WIDE.U32 R4, R19, UR4, R78 ;  /* 0x0000000413047c25 */ /* 0x000fe2000f8e004e */
[----:B------:R-:W-:-:S02]  /*2460*/  ULDC.64 UR4, c[0x0][0x5c8] ;  /* 0x0001720000047ab9 */ /* 0x000fc40000000a00 */
[----:B------:R-:W-:Y:S01]  /*2470*/  ISETP.GE.AND P0, PT, R0, UR6, PT ;  /* 0x0000000600007c0c */ /* 0x000fe2000bf06270 */
[----:B------:R-:W-:Y:S01]  /*2480*/  ULDC UR6, c[0x0][0x288] ;  /* 0x0000a20000067ab9 */ /* 0x000fe20000000800 */
[----:B------:R-:W-:Y:S01]  /*2490*/  IADD3 R4, P1, R12, R4, RZ ;  /* 0x000000040c047210 */ /* 0x000fe20007f3e0ff */
[----:B------:R-:W-:Y:S01]  /*24a0*/  IMAD.WIDE R20, R22, 0x40, R76 ;  /* 0x0000004016147825 */ /* 0x000fe200078e024c */
[----:B------:R-:W-:Y:S02]  /*24b0*/  ISETP.GE.OR P0, PT, R12, UR6, P0 ;  /* 0x000000060c007c0c */ /* 0x000fe40008706670 */
[----:B------:R-:W-:Y:S01]  /*24c0*/  IADD3.X R5, R13, R5, R3, P1, !PT ;  /* 0x000000050d057210 */ /* 0x000fe20000ffe403 */
[----:B------:R-:W-:-:S04]  /*24d0*/  IMAD R7, R21, UR4, RZ ;  /* 0x0000000415077c24 */ /* 0x000fc8000f8e02ff */
[C---:B------:R-:W-:Y:S02]  /*24e0*/  IMAD R7, R20.reuse, UR5, R7 ;  /* 0x0000000514077c24 */ /* 0x040fe4000f8e0207 */
[----:B------:R-:W-:-:S04]  /*24f0*/  IMAD.WIDE.U32 R90, R20, UR4, R4 ;  /* 0x00000004145a7c25 */ /* 0x000fc8000f8e0004 */
[----:B------:R-:W-:Y:S05]  /*2500*/  @P0 BRA `(.L_x_37) ;  /* 0x00000030001c0947 */ /* 0x000fea0003800000 */
[----:B-----5:R-:W-:Y:S01]  /*2510*/  FSETP.NEU.AND P0, PT, R75, RZ, PT ;  /* 0x000000ff4b00720b */ /* 0x020fe20003f0d000 */
[----:B------:R-:W-:Y:S01]  /*2520*/  IMAD.IADD R3, R83, 0x1, -R12 ;  /* 0x0000000153037824 */ /* 0x000fe200078e0a0c */
[----:B------:R-:W-:Y:S01]  /*2530*/  BSSY B0, `(.L_x_37) ;  /* 0x0000304000007945 */ /* 0x000fe20003800000 */
[----:B------:R-:W-:Y:S02]  /*2540*/  IMAD.IADD R0, R87, 0x1, -R0 ;  /* 0x0000000157007824 */ /* 0x000fe400078e0a00 */
[----:B------:R-:W-:Y:S01]  /*2550*/  IMAD.IADD R99, R91, 0x1, R7 ;  /* 0x000000015b637824 */ /* 0x000fe200078e0207 */
[----:B------:R-:W-:-:S04]  /*2560*/  ISETP.GT.AND P2, PT, R3, RZ, PT ;  /* 0x000000ff0300720c */ /* 0x000fc80003f44270 */
[----:B------:R-:W-:-:S03]  /*2570*/  ISETP.GT.AND P1, PT, R0, RZ, P2 ;  /* 0x000000ff0000720c */ /* 0x000fc60001724270 */
[----:B------:R-:W-:Y:S10]  /*2580*/  @!P0 BRA `(.L_x_38) ;  /* 0x0000002000808947 */ /* 0x000ff40003800000 */
[----:B------:R-:W0:Y:S01]  /*2590*/  LDC.64 R92, c[0x0][0x5b8] ;  /* 0x00016e00ff5c7b82 */ /* 0x000e220000000a00 */
[----:B------:R-:W-:-:S07]  /*25a0*/  ULDC.64 UR4, c[0x0][0x5c0] ;  /* 0x0001700000047ab9 */ /* 0x000fce0000000a00 */
[----:B------:R-:W1:Y:S08]  /*25b0*/  LDC.64 R94, c[0x0][0x5b0] ;  /* 0x00016c00ff5e7b82 */ /* 0x000e700000000a00 */
[----:B------:R-:W2:Y:S01]  /*25c0*/  LDC.64 R96, c[0x0][0x5a8] ;  /* 0x00016a00ff607b82 */ /* 0x000ea20000000a00 */
[-C--:B0-----:R-:W-:Y:S02]  /*25d0*/  IMAD R6, R9, R92.reuse, RZ ;  /* 0x0000005c09067224 */ /* 0x081fe400078e02ff */
[----:B------:R-:W-:-:S04]  /*25e0*/  IMAD.WIDE.U32 R4, R19, R92, R78 ;  /* 0x0000005c13047225 */ /* 0x000fc800078e004e */
[----:B------:R-:W-:Y:S01]  /*25f0*/  IMAD R91, R19, R93, R6 ;  /* 0x0000005d135b7224 */ /* 0x000fe200078e0206 */
[----:B------:R-:W-:Y:S01]  /*2600*/  IADD3 R6, P0, R12, R4, RZ ;  /* 0x000000040c067210 */ /* 0x000fe20007f1e0ff */
[----:B-1----:R-:W-:-:S03]  /*2610*/  IMAD R4, R21, R94, RZ ;  /* 0x0000005e15047224 */ /* 0x002fc600078e02ff */
[----:B------:R-:W-:Y:S01]  /*2620*/  IADD3.X R7, R13, R5, R91, P0, !PT ;  /* 0x000000050d077210 */ /* 0x000fe200007fe45b */
[C---:B------:R-:W-:Y:S02]  /*2630*/  IMAD R93, R20.reuse, R95, R4 ;  /* 0x0000005f145d7224 */ /* 0x040fe400078e0204 */
[----:B------:R-:W-:-:S04]  /*2640*/  IMAD.WIDE.U32 R4, R20, R94, R6 ;  /* 0x0000005e14047225 */ /* 0x000fc800078e0006 */
[----:B------:R-:W-:Y:S01]  /*2650*/  IMAD.IADD R5, R5, 0x1, R93 ;  /* 0x0000000105057824 */ /* 0x000fe200078e025d */
[----:B--2---:R-:W-:-:S04]  /*2660*/  LEA R10, P0, R4, R96, 0x1 ;  /* 0x00000060040a7211 */ /* 0x004fc800078008ff */
[----:B------:R-:W-:-:S05]  /*2670*/  LEA.HI.X R11, R4, R97, R5, 0x1, P0 ;  /* 0x00000061040b7211 */ /* 0x000fca00000f0c05 */
[----:B------:R-:W2:Y:S01]  /*2680*/  @P1 LDG.E.LTC128B.U16 R18, desc[UR36][R10.64] ;  /* 0x000000240a121981 */ /* 0x000ea2000c1e1520 */
[----:B------:R-:W-:Y:S01]  /*2690*/  IMAD.WIDE.U32 R4, R20, R94, R12 ;  /* 0x0000005e14047225 */ /* 0x000fe200078e000c */
[----:B------:R-:W-:Y:S02]  /*26a0*/  BSSY B1, `(.L_x_39) ;  /* 0x0000015000017945 */ /* 0x000fe40003800000 */
[----:B------:R-:W-:-:S04]  /*26b0*/  IADD3 R14, P0, R78, R4, RZ ;  /* 0x000000044e0e7210 */ /* 0x000fc80007f1e0ff */
[----:B------:R-:W-:Y:S02]  /*26c0*/  IADD3.X R15, R79, R93, R5, P0, !PT ;  /* 0x0000005d4f0f7210 */ /* 0x000fe400007fe405 */
[----:B------:R-:W-:Y:S01]  /*26d0*/  LEA R8, P0, R90, UR4, 0x1 ;  /* 0x000000045a087c11 */ /* 0x000fe2000f8008ff */
[----:B------:R-:W-:-:S03]  /*26e0*/  IMAD.WIDE.U32 R14, R19, R92, R14 ;  /* 0x0000005c130e7225 */ /* 0x000fc600078e000e */
[----:B------:R-:W-:Y:S02]  /*26f0*/  LEA.HI.X R9, R90, UR5, R99, 0x1, P0 ;  /* 0x000000055a097c11 */ /* 0x000fe400080f0c63 */
[----:B------:R-:W-:-:S04]  /*2700*/  ISETP.GT.AND P0, PT, R3, 0x1, PT ;  /* 0x000000010300780c */ /* 0x000fc80003f04270 */
[----:B------:R-:W-:Y:S01]  /*2710*/  ISETP.GT.AND P3, PT, R0, RZ, P0 ;  /* 0x000000ff0000720c */ /* 0x000fe20000764270 */
[----:B--2---:R-:W-:-:S04]  /*2720*/  IMAD.U32 R4, R18, 0x10000, RZ ;  /* 0x0001000012047824 */ /* 0x004fc800078e00ff */
[----:B------:R-:W-:Y:S01]  /*2730*/  FMUL R5, R4, R75 ;  /* 0x0000004b04057220 */ /* 0x000fe20000400000 */
[----:B------:R-:W-:-:S03]  /*2740*/  LEA R4, P4, R14, R96, 0x1 ;  /* 0x000000600e047211 */ /* 0x000fc600078808ff */
[----:B------:R-:W-:-:S05]  /*2750*/  FFMA R5, R24, R74, R5 ;  /* 0x0000004a18057223 */ /* 0x000fca0000000005 */
[----:B------:R-:W-:Y:S01]  /*2760*/  F2FP.BF16.F32.PACK_AB R10, RZ, R5 ;  /* 0x00000005ff0a723e */ /* 0x000fe200000010ff */
[----:B------:R-:W-:-:S03]  /*2770*/  IMAD.IADD R5, R91, 0x1, R15 ;  /* 0x000000015b057824 */ /* 0x000fc600078e020f */
[----:B------:R-:W-:Y:S01]  /*2780*/  PRMT R11, R10, 0x7610, R11 ;  /* 0x000076100a0b7816 */ /* 0x000fe2000000000b */
[----:B------:R-:W-:Y:S01]  /*2790*/  IMAD.SHL.U32 R10, R94, 0x8, RZ ;  /* 0x000000085e0a7824 */ /* 0x000fe200078e00ff */
[----:B------:R-:W-:-:S03]  /*27a0*/  LEA.HI.X R5, R14, R97, R5, 0x1, P4 ;  /* 0x000000610e057211 */ /* 0x000fc600020f0c05 */
[----:B------:R0:W-:Y:S02]  /*27b0*/  @P1 STG.E.U16 desc[UR36][R8.64], R11 ;  /* 0x0000000b08001986 */ /* 0x0001e4000c101524 */
[----:B0-----:R-:W-:Y:S01]  /*27c0*/  SHF.L.U64.HI R11, R94, 0x3, R95 ;  /* 0x000000035e0b7819 */ /* 0x001fe2000001025f */
[----:B------:R-:W-:Y:S06]  /*27d0*/  @!P3 BRA `(.L_x_40) ;  /* 0x000000000004b947 */ /* 0x000fec0003800000 */
[----:B------:R0:W5:Y:S02]  /*27e0*/  LDG.E.LTC128B.U16 R18, desc[UR36][R4.64+0x2] ;  /* 0x0000022404127981 */ /* 0x000164000c1e1520 */
.L_x_40:
[----:B------:R-:W-:Y:S05]  /*27f0*/  BSYNC B1 ;  /* 0x0000000000017941 */ /* 0x000fea0003800000 */
.L_x_39:
[----:B------:R-:W-:Y:S01]  /*2800*/  IMAD.WIDE.U32 R10, R20, R94, R10 ;  /* 0x0000005e140a7225 */ /* 0x000fe200078e000a */
[----:B------:R-:W-:-:S03]  /*2810*/  ISETP.GT.AND P2, PT, R0, 0x8, P2 ;  /* 0x000000080000780c */ /* 0x000fc60001744270 */
[----:B-----5:R-:W-:Y:S01]  /*2820*/  IMAD.U32 R14, R18, 0x10000, RZ ;  /* 0x00010000120e7824 */ /* 0x020fe200078e00ff */
[----:B------:R-:W-:Y:S01]  /*2830*/  IADD3 R6, P1, R6, R10, RZ ;  /* 0x0000000a06067210 */ /* 0x000fe20007f3e0ff */
[----:B------:R-:W-:Y:S02]  /*2840*/  IMAD.IADD R93, R93, 0x1, R11 ;  /* 0x000000015d5d7824 */ /* 0x000fe400078e020b */
[----:B------:R-:W-:Y:S02]  /*2850*/  FMUL R14, R14, R75 ;  /* 0x0000004b0e0e7220 */ /* 0x000fe40000400000 */
[----:B------:R-:W-:Y:S02]  /*2860*/  IMAD.X R7, R93, 0x1, R7, P1 ;  /* 0x000000015d077824 */ /* 0x000fe400008e0607 */
[----:B------:R-:W-:Y:S01]  /*2870*/  FFMA R25, R25, R74, R14 ;  /* 0x0000004a19197223 */ /* 0x000fe2000000000e */
[----:B------:R-:W-:-:S04]  /*2880*/  LEA R14, P1, R6, R96, 0x1 ;  /* 0x00000060060e7211 */ /* 0x000fc800078208ff */
[----:B------:R-:W-:Y:S01]  /*2890*/  LEA.HI.X R15, R6, R97, R7, 0x1, P1 ;  /* 0x00000061060f7211 */ /* 0x000fe200008f0c07 */
[----:B------:R-:W-:Y:S01]  /*28a0*/  @P3 IMAD.MOV.U32 R6, RZ, RZ, R8 ;  /* 0x000000ffff063224 */ /* 0x000fe200078e0008 */
[----:B------:R-:W-:Y:S01]  /*28b0*/  F2FP.BF16.F32.PACK_AB R25, RZ, R25 ;  /* 0x00000019ff19723e */ /* 0x000fe200000010ff */
[----:B------:R-:W-:-:S05]  /*28c0*/  @P3 IMAD.MOV.U32 R7, RZ, RZ, R9 ;  /* 0x000000ffff073224 */ /* 0x000fca00078e0009 */
[----:B------:R1:W-:Y:S04]  /*28d0*/  @P3 STG.E.U16 desc[UR36][R6.64+0x2], R25 ;  /* 0x0000021906003986 */ /* 0x0003e8000c101524 */
[----:B------:R-:W2:Y:S01]  /*28e0*/  @P2 LDG.E.LTC128B.U16 R18, desc[UR36][R14.64] ;  /* 0x000000240e122981 */ /* 0x000ea2000c1e1520 */
[----:B------:R-:W-:Y:S01]  /*28f0*/  IADD3 R12, P1, P3, R78, R10, R12 ;  /* 0x0000000a4e0c7210 */ /* 0x000fe20007b3e00c */
[----:B------:R-:W-:Y:S01]  /*2900*/  BSSY B1, `(.L_x_41) ;  /* 0x0000011000017945 */ /* 0x000fe20003800000 */
[----:B------:R-:W-:Y:S02]  /*2910*/  ISETP.GT.AND P0, PT, R0, 0x8, P0 ;  /* 0x000000080000780c */ /* 0x000fe40000704270 */
[----:B------:R-:W-:-:S03]  /*2920*/  IADD3.X R13, R79, R93, R13, P1, P3 ;  /* 0x0000005d4f0d7210 */ /* 0x000fc60000fe640d */
[----:B------:R-:W-:Y:S01]  /*2930*/  IMAD.WIDE.U32 R12, R19, R92, R12 ;  /* 0x0000005c130c7225 */ /* 0x000fe200078e000c */
[----:B------:R-:W-:-:S03]  /*2940*/  SHF.L.U64.HI R19, R80, 0x1, R81 ;  /* 0x0000000150137819 */ /* 0x000fc60000010251 */
[----:B------:R-:W-:Y:S01]  /*2950*/  IMAD.IADD R13, R91, 0x1, R13 ;  /* 0x000000015b0d7824 */ /* 0x000fe200078e020d */
[----:B-1----:R-:W-:-:S04]  /*2960*/  LEA R6, P3, R12, R96, 0x1 ;  /* 0x000000600c067211 */ /* 0x002fc800078608ff */
[----:B------:R-:W-:Y:S01]  /*2970*/  LEA.HI.X R7, R12, R97, R13, 0x1, P3 ;  /* 0x000000610c077211 */ /* 0x000fe200018f0c0d */
[----:B--2---:R-:W-:-:S04]  /*2980*/  IMAD.U32 R10, R18, 0x10000, RZ ;  /* 0x00010000120a7824 */ /* 0x004fc800078e00ff */
[----:B------:R-:W-:Y:S01]  /*2990*/  FMUL R11, R10, R75 ;  /* 0x0000004b0a0b7220 */ /* 0x000fe20000400000 */
[----:B------:R-:W-:-:S03]  /*29a0*/  LEA R10, P1, R80, R8, 0x1 ;  /* 0x00000008500a7211 */ /* 0x000fc600078208ff */
[----:B------:R-:W-:-:S05]  /*29b0*/  FFMA R11, R26, R74, R11 ;  /* 0x0000004a1a0b7223 */ /* 0x000fca000000000b */
[----:B------:R-:W-:Y:S01]  /*29c0*/  F2FP.BF16.F32.PACK_AB R14, RZ, R11 ;  /* 0x0000000bff0e723e */ /* 0x000fe200000010ff */
[----:B------:R-:W-:-:S05]  /*29d0*/  IMAD.X R11, R19, 0x1, R9, P1 ;  /* 0x00000001130b7824 */ /* 0x000fca00008e0609 */
[----:B------:R1:W-:Y:S01]  /*29e0*/  @P2 STG.E.U16 desc[UR36][R10.64], R14 ;  /* 0x0000000e0a002986 */ /* 0x0003e2000c101524 */
[----:B------:R-:W-:Y:S05]  /*29f0*/  @!P0 BRA `(.L_x_42) ;  /* 0x0000000000048947 */ /* 0x000fea0003800000 */
[----:B------:R2:W5:Y:S02]  /*2a00*/  LDG.E.LTC128B.U16 R18, desc[UR36][R6.64+0x2] ;  /* 0x0000022406127981 */ /* 0x000564000c1e1520 */
.L_x_42:
[----:B------:R-:W-:Y:S05]  /*2a10*/  BSYNC B1 ;  /* 0x0000000000017941 */ /* 0x000fea0003800000 */
.L_x_41:
[----:B-----5:R-:W-:Y:S01]  /*2a20*/  IMAD.U32 R12, R18, 0x10000, RZ ;  /* 0x00010000120c7824 */ /* 0x020fe200078e00ff */
[----:B------:R-:W-:Y:S01]  /*2a30*/  ISETP.GT.AND P1, PT, R3, 0x8, PT ;  /* 0x000000080300780c */ /* 0x000fe20003f24270 */
[----:B------:R-:W-:Y:S02]  /*2a40*/  BSSY B1, `(.L_x_43) ;  /* 0x0000008000017945 */ /* 0x000fe40003800000 */
[----:B------:R-:W-:Y:S01]  /*2a50*/  FMUL R12, R12, R75 ;  /* 0x0000004b0c0c7220 */ /* 0x000fe20000400000 */
[----:B------:R-:W-:-:S03]  /*2a60*/  ISETP.GT.AND P2, PT, R0, RZ, P1 ;  /* 0x000000ff0000720c */ /* 0x000fc60000f44270 */
[----:B------:R-:W-:-:S05]  /*2a70*/  FFMA R12, R27, R74, R12 ;  /* 0x0000004a1b0c7223 */ /* 0x000fca000000000c */
[----:B------:R-:W-:-:S05]  /*2a80*/  F2FP.BF16.F32.PACK_AB R12, RZ, R12 ;  /* 0x0000000cff0c723e */ /* 0x000fca00000010ff */
[----:B------:R3:W-:Y:S01]  /*2a90*/  @P0 STG.E.U16 desc[UR36][R10.64+0x2], R12 ;  /* 0x0000020c0a000986 */ /* 0x0007e2000c101524 */
[----:B------:R-:W-:Y:S05]  /*2aa0*/  @!P2 BRA `(.L_x_44) ;  /* 0x000000000004a947 */ /* 0x000fea0003800000 */
[----:B------:R4:W5:Y:S02]  /*2ab0*/  LDG.E.LTC128B.U16 R18, desc[UR36][R4.64+0x10] ;  /* 0x0000102404127981 */ /* 0x000964000c1e1520 */
.L_x_44:
[----:B------:R-:W-:Y:S05]  /*2ac0*/  BSYNC B1 ;  /* 0x0000000000017941 */ /* 0x000fea0003800000 */
.L_x_43:
[----:B---3-5:R-:W-:Y:S01]  /*2ad0*/  IMAD.U32 R12, R18, 0x10000, RZ ;  /* 0x00010000120c7824 */ /* 0x028fe200078e00ff */
        /* <DEDUP_REMOVED lines=9> */
.L_x_46:
[----:B------:R-:W-:Y:S05]  /*2b70*/  BSYNC B1 ;  /* 0x0000000000017941 */ /* 0x000fea0003800000 */
.L_x_45:
[----:B-----5:R-:W-:Y:S01]  /*2b80*/  IMAD.U32 R12, R18, 0x10000, RZ ;  /* 0x00010000120c7824 */ /* 0x020fe200078e00ff */
[----:B------:R-:W-:Y:S01]  /*2b90*/  ISETP.GT.AND P1, PT, R0, 0x8, P1 ;  /* 0x000000080000780c */ /* 0x000fe20000f24270 */
[----:B------:R-:W-:Y:S02]  /*2ba0*/  BSSY B1, `(.L_x_47) ;  /* 0x0000007000017945 */ /* 0x000fe40003800000 */
[----:B------:R-:W-:-:S04]  /*2bb0*/  FMUL R12, R12, R75 ;  /* 0x0000004b0c0c7220 */ /* 0x000fc80000400000 */
[----:B------:R-:W-:-:S05]  /*2bc0*/  FFMA R12, R29, R74, R12 ;  /* 0x0000004a1d0c7223 */ /* 0x000fca000000000c */
[----:B------:R-:W-:-:S05]  /*2bd0*/  F2FP.BF16.F32.PACK_AB R12, RZ, R12 ;  /* 0x0000000cff0c723e */ /* 0x000fca00000010ff */
[----:B------:R0:W-:Y:S01]  /*2be0*/  @P3 STG.E.U16 desc[UR36][R8.64+0x12], R12 ;  /* 0x0000120c08003986 */ /* 0x0001e2000c101524 */
[----:B------:R-:W-:Y:S05]  /*2bf0*/  @!P1 BRA `(.L_x_48) ;  /* 0x0000000000049947 */ /* 0x000fea0003800000 */
[----:B------:R0:W5:Y:S02]  /*2c00*/  LDG.E.LTC128B.U16 R18, desc[UR36][R6.64+0x10] ;  /* 0x0000102406127981 */ /* 0x000164000c1e1520 */
.L_x_48:
[----:B------:R-:W-:Y:S05]  /*2c10*/  BSYNC B1 ;  /* 0x0000000000017941 */ /* 0x000fea0003800000 */
.L_x_47:
[----:B0----5:R-:W-:Y:S01]  /*2c20*/  IMAD.U32 R12, R18, 0x10000, RZ ;  /* 0x00010000120c7824 */ /* 0x021fe200078e00ff */
[----:B------:R-:W-:Y:S01]  /*2c30*/  ISETP.GT.AND P0, PT, R0, 0x8, P0 ;  /* 0x000000080000780c */ /* 0x000fe20000704270 */
[----:B------:R-:W-:Y:S02]  /*2c40*/  BSSY B1, `(.L_x_49) ;  /* 0x0000007000017945 */ /* 0x000fe40003800000 */
[----:B---3--:R-:W-:-:S04]  /*2c50*/  FMUL R13, R12, R75 ;  /* 0x0000004b0c0d7220 */ /* 0x008fc80000400000 */
[----:B------:R-:W-:-:S05]  /*2c60*/  FFMA R13, R30, R74, R13 ;  /* 0x0000004a1e0d7223 */ /* 0x000fca000000000d */
[----:B------:R-:W-:-:S05]  /*2c70*/  F2FP.BF16.F32.PACK_AB R13, RZ, R13 ;  /* 0x0000000dff0d723e */ /* 0x000fca00000010ff */
[----:B------:R0:W-:Y:S01]  /*2c80*/  @P1 STG.E.U16 desc[UR36][R10.64+0x10], R13 ;  /* 0x0000100d0a001986 */ /* 0x0001e2000c101524 */
[----:B------:R-:W-:Y:S05]  /*2c90*/  @!P0 BRA `(.L_x_50) ;  /* 0x0000000000048947 */ /* 0x000fea0003800000 */
[----:B------:R3:W5:Y:S02]  /*2ca0*/  LDG.E.LTC128B.U16 R18, desc[UR36][R6.64+0x12] ;  /* 0x0000122406127981 */ /* 0x000764000c1e1520 */
.L_x_50:
[----:B------:R-:W-:Y:S05]  /*2cb0*/  BSYNC B1 ;  /* 0x0000000000017941 */ /* 0x000fea0003800000 */
.L_x_49:
        /* <DEDUP_REMOVED lines=10> */
.L_x_52:
[----:B------:R-:W-:Y:S05]  /*2d60*/  BSYNC B1 ;  /* 0x0000000000017941 */ /* 0x000fea0003800000 */
.L_x_51:
[----:B0----5:R-:W-:Y:S01]  /*2d70*/  IMAD.U32 R12, R18, 0x10000, RZ ;  /* 0x00010000120c7824 */ /* 0x021fe200078e00ff */
        /* <DEDUP_REMOVED lines=9> */
.L_x_54:
[----:B------:R-:W-:Y:S05]  /*2e10*/  BSYNC B1 ;  /* 0x0000000000017941 */ /* 0x000fea0003800000 */
.L_x_53:
        /* <DEDUP_REMOVED lines=9> */
.L_x_56:
[----:B------:R-:W-:Y:S05]  /*2eb0*/  BSYNC B1 ;  /* 0x0000000000017941 */ /* 0x000fea0003800000 */
.L_x_55:
[----:B0----5:R-:W-:Y:S01]  /*2ec0*/  IMAD.U32 R12, R18, 0x10000, RZ ;  /* 0x00010000120c7824 */ /* 0x021fe200078e00ff */
        /* <DEDUP_REMOVED lines=8> */
.L_x_58:
[----:B------:R-:W-:Y:S05]  /*2f50*/  BSYNC B1 ;  /* 0x0000000000017941 */ /* 0x000fea0003800000 */
.L_x_57:
        /* <DEDUP_REMOVED lines=10> */
.L_x_60:
[----:B------:R-:W-:Y:S05]  /*3000*/  BSYNC B1 ;  /* 0x0000000000017941 */ /* 0x000fea0003800000 */
.L_x_59:
        /* <DEDUP_REMOVED lines=10> */
.L_x_62:
[----:B------:R-:W-:Y:S05]  /*30b0*/  BSYNC B1 ;  /* 0x0000000000017941 */ /* 0x000fea0003800000 */
.L_x_61:
        /* <DEDUP_REMOVED lines=9> */
.L_x_64:
[----:B------:R-:W-:Y:S05]  /*3150*/  BSYNC B1 ;  /* 0x0000000000017941 */ /* 0x000fea0003800000 */
.L_x_63:
        /* <DEDUP_REMOVED lines=9> */
.L_x_66:
[----:B------:R-:W-:Y:S05]  /*31f0*/  BSYNC B1 ;  /* 0x0000000000017941 */ /* 0x000fea0003800000 */
.L_x_65:
        /* <DEDUP_REMOVED lines=10> */
.L_x_68:
[----:B------:R-:W-:Y:S05]  /*32a0*/  BSYNC B1 ;  /* 0x0000000000017941 */ /* 0x000fea0003800000 */
.L_x_67:
        /* <DEDUP_REMOVED lines=10> */
.L_x_70:
[----:B------:R-:W-:Y:S05]  /*3350*/  BSYNC B1 ;  /* 0x0000000000017941 */ /* 0x000fea0003800000 */
.L_x_69:
        /* <DEDUP_REMOVED lines=9> */
.L_x_72:
[----:B------:R-:W-:Y:S05]  /*33f0*/  BSYNC B1 ;  /* 0x0000000000017941 */ /* 0x000fea0003800000 */
.L_x_71:
        /* <DEDUP_REMOVED lines=9> */
.L_x_74:
[----:B------:R-:W-:Y:S05]  /*3490*/  BSYNC B1 ;  /* 0x0000000000017941 */ /* 0x000fea0003800000 */
.L_x_73:
        /* <DEDUP_REMOVED lines=10> */
.L_x_76:
[----:B------:R-:W-:Y:S05]  /*3540*/  BSYNC B1 ;  /* 0x0000000000017941 */ /* 0x000fea0003800000 */
.L_x_75:
        /* <DEDUP_REMOVED lines=10> */
.L_x_78:
[----:B------:R-:W-:Y:S05]  /*35f0*/  BSYNC B1 ;  /* 0x0000000000017941 */ /* 0x000fea0003800000 */
.L_x_77:
        /* <DEDUP_REMOVED lines=9> */
.L_x_80:
[----:B------:R-:W-:Y:S05]  /*3690*/  BSYNC B1 ;  /* 0x0000000000017941 */ /* 0x000fea0003800000 */
.L_x_79:
        /* <DEDUP_REMOVED lines=9> */
.L_x_82:
[----:B------:R-:W-:Y:S05]  /*3730*/  BSYNC B1 ;  /* 0x0000000000017941 */ /* 0x000fea0003800000 */
.L_x_81:
        /* <DEDUP_REMOVED lines=10> */
.L_x_84:
[----:B------:R-:W-:Y:S05]  /*37e0*/  BSYNC B1 ;  /* 0x0000000000017941 */ /* 0x000fea0003800000 */
.L_x_83:
        /* <DEDUP_REMOVED lines=10> */
.L_x_86:
[----:B------:R-:W-:Y:S05]  /*3890*/  BSYNC B1 ;  /* 0x0000000000017941 */ /* 0x000fea0003800000 */
.L_x_85:
        /* <DEDUP_REMOVED lines=9> */
.L_x_88:
[----:B------:R-:W-:Y:S05]  /*3930*/  BSYNC B1 ;  /* 0x0000000000017941 */ /* 0x000fea0003800000 */
.L_x_87:
        /* <DEDUP_REMOVED lines=9> */
.L_x_90:
[----:B------:R-:W-:Y:S05]  /*39d0*/  BSYNC B1 ;  /* 0x0000000000017941 */ /* 0x000fea0003800000 */
.L_x_89:
        /* <DEDUP_REMOVED lines=10> */
.L_x_92:
[----:B------:R-:W-:Y:S05]  /*3a80*/  BSYNC B1 ;  /* 0x0000000000017941 */ /* 0x000fea0003800000 */
.L_x_91:
        /* <DEDUP_REMOVED lines=10> */
.L_x_94:
[----:B------:R-:W-:Y:S05]  /*3b30*/  BSYNC B1 ;  /* 0x0000000000017941 */ /* 0x000fea0003800000 */
.L_x_93:
        /* <DEDUP_REMOVED lines=9> */
.L_x_96:
[----:B------:R-:W-:Y:S05]  /*3bd0*/  BSYNC B1 ;  /* 0x0000000000017941 */ /* 0x000fea0003800000 */
.L_x_95:
        /* <DEDUP_REMOVED lines=9> */
.L_x_98:
[----:B------:R-:W-:Y:S05]  /*3c70*/  BSYNC B1 ;  /* 0x0000000000017941 */ /* 0x000fea0003800000 */
.L_x_97:
        /* <DEDUP_REMOVED lines=10> */
.L_x_100:
[----:B------:R-:W-:Y:S05]  /*3d20*/  BSYNC B1 ;  /* 0x0000000000017941 */ /* 0x000fea0003800000 */
.L_x_99:
        /* <DEDUP_REMOVED lines=10> */
.L_x_102:
[----:B------:R-:W-:Y:S05]  /*3dd0*/  BSYNC B1 ;  /* 0x0000000000017941 */ /* 0x000fea0003800000 */
.L_x_101:
        /* <DEDUP_REMOVED lines=9> */
.L_x_104:
[----:B------:R-:W-:Y:S05]  /*3e70*/  BSYNC B1 ;  /* 0x0000000000017941 */ /* 0x000fea0003800000 */
.L_x_103:
        /* <DEDUP_REMOVED lines=9> */
.L_x_106:
[----:B------:R-:W-:Y:S05]  /*3f10*/  BSYNC B1 ;  /* 0x0000000000017941 */ /* 0x000fea0003800000 */
.L_x_105:
        /* <DEDUP_REMOVED lines=10> */
.L_x_108:
[----:B------:R-:W-:Y:S05]  /*3fc0*/  BSYNC B1 ;  /* 0x0000000000017941 */ /* 0x000fea0003800000 */
.L_x_107:
        /* <DEDUP_REMOVED lines=10> */
.L_x_110:
[----:B------:R-:W-:Y:S05]  /*4070*/  BSYNC B1 ;  /* 0x0000000000017941 */ /* 0x000fea0003800000 */
.L_x_109:
        /* <DEDUP_REMOVED lines=9> */
.L_x_112:
[----:B------:R-:W-:Y:S05]  /*4110*/  BSYNC B1 ;  /* 0x0000000000017941 */ /* 0x000fea0003800000 */
.L_x_111:
        /* <DEDUP_REMOVED lines=9> */
.L_x_114:
[----:B------:R-:W-:Y:S05]  /*41b0*/  BSYNC B1 ;  /* 0x0000000000017941 */ /* 0x000fea0003800000 */
.L_x_113:
        /* <DEDUP_REMOVED lines=10> */
.L_x_116:
[----:B------:R-:W-:Y:S05]  /*4260*/  BSYNC B1 ;  /* 0x0000000000017941 */ /* 0x000fea0003800000 */
.L_x_115:
        /* <DEDUP_REMOVED lines=10> */
.L_x_118:
[----:B------:R-:W-:Y:S05]  /*4310*/  BSYNC B1 ;  /* 0x0000000000017941 */ /* 0x000fea0003800000 */
.L_x_117:
        /* <DEDUP_REMOVED lines=9> */
.L_x_120:
[----:B------:R-:W-:Y:S05]  /*43b0*/  BSYNC B1 ;  /* 0x0000000000017941 */ /* 0x000fea0003800000 */
.L_x_119:
        /* <DEDUP_REMOVED lines=9> */
.L_x_122:
[----:B------:R-:W-:Y:S05]  /*4450*/  BSYNC B1 ;  /* 0x0000000000017941 */ /* 0x000fea0003800000 */
.L_x_121:
        /* <DEDUP_REMOVED lines=10> */
.L_x_124:
[----:B------:R-:W-:Y:S05]  /*4500*/  BSYNC B1 ;  /* 0x0000000000017941 */ /* 0x000fea0003800000 */
.L_x_123:
        /* <DEDUP_REMOVED lines=10> */
.L_x_126:
[----:B------:R-:W-:Y:S05]  /*45b0*/  BSYNC B1 ;  /* 0x0000000000017941 */ /* 0x000fea0003800000 */
.L_x_125:
[----:B0---45:R-:W-:Y:S01]  /*45c0*/  IMAD.U32 R4, R18, 0x10000, RZ ;  /* 0x0001000012047824 */ /* 0x031fe200078e00ff */
        /* <DEDUP_REMOVED lines=8> */
.L_x_128:
[----:B------:R-:W-:Y:S05]  /*4650*/  BSYNC B1 ;  /* 0x0000000000017941 */ /* 0x000fea0003800000 */
.L_x_127:
[----:B0----5:R-:W-:Y:S01]  /*4660*/  IMAD.U32 R4, R18, 0x10000, RZ ;  /* 0x0001000012047824 */ /* 0x021fe200078e00ff */
[----:B------:R-:W-:Y:S01]  /*4670*/  ISETP.GT.AND P0, PT, R0, 0x8, P0 ;  /* 0x000000080000780c */ /* 0x000fe20000704270 */
[----:B------:R-:W-:Y:S01]  /*4680*/  @P1 IMAD.MOV.U32 R5, RZ, RZ, R11 ;  /* 0x000000ffff051224 */ /* 0x000fe200078e000b */
[----:B------:R-:W-:Y:S01]  /*4690*/  BSSY B1, `(.L_x_129) ;  /* 0x0000008000017945 */ /* 0x000fe20003800000 */
[----:B------:R-:W-:Y:S01]  /*46a0*/  FMUL R3, R4, R75 ;  /* 0x0000004b04037220 */ /* 0x000fe20000400000 */
[----:B------:R-:W-:-:S03]  /*46b0*/  @P1 IMAD.MOV.U32 R4, RZ, RZ, R10 ;  /* 0x000000ffff041224 */ /* 0x000fc600078e000a */
[----:B------:R-:W-:-:S05]  /*46c0*/  FFMA R3, R70, R74, R3 ;  /* 0x0000004a46037223 */ /* 0x000fca0000000003 */
[----:B------:R-:W-:-:S05]  /*46d0*/  F2FP.BF16.F32.PACK_AB R3, RZ, R3 ;  /* 0x00000003ff03723e */ /* 0x000fca00000010ff */
[----:B------:R0:W-:Y:S01]  /*46e0*/  @P1 STG.E.U16 desc[UR36][R4.64+0xb0], R3 ;  /* 0x0000b00304001986 */ /* 0x0001e2000c101524 */
[----:B------:R-:W-:Y:S05]  /*46f0*/  @!P0 BRA `(.L_x_130) ;  /* 0x0000000000048947 */ /* 0x000fea0003800000 */
[----:B------:R0:W5:Y:S02]  /*4700*/  LDG.E.LTC128B.U16 R18, desc[UR36][R6.64+0xb2] ;  /* 0x0000b22406127981 */ /* 0x000164000c1e1520 */
.L_x_130:
[----:B------:R-:W-:Y:S05]  /*4710*/  BSYNC B1 ;  /* 0x0000000000017941 */ /* 0x000fea0003800000 */
.L_x_129:
[----:B------:R-:W-:Y:S05]  /*4720*/  @!P0 BRA `(.L_x_131) ;  /* 0x0000000c00908947 */ /* 0x000fea0003800000 */
[----:B-----5:R-:W-:-:S04]  /*4730*/  IMAD.U32 R18, R18, 0x10000, RZ ;  /* 0x0001000012127824 */ /* 0x020fc800078e00ff */
[----:B------:R-:W-:-:S04]  /*4740*/  FMUL R18, R18, R75 ;  /* 0x0000004b12127220 */ /* 0x000fc80000400000 */
[----:B------:R-:W-:-:S05]  /*4750*/  FFMA R18, R71, R74, R18 ;  /* 0x0000004a47127223 */ /* 0x000fca0000000012 */
[----:B------:R-:W-:-:S05]  /*4760*/  F2FP.BF16.F32.PACK_AB R18, RZ, R18 ;  /* 0x00000012ff12723e */ /* 0x000fca00000010ff */
[----:B------:R0:W-:Y:S01]  /*4770*/  STG.E.U16 desc[UR36][R10.64+0xb2], R18 ;  /* 0x0000b2120a007986 */ /* 0x0001e2000c101524 */
[----:B------:R-:W-:Y:S05]  /*4780*/  BRA `(.L_x_131) ;  /* 0x0000000c00787947 */ /* 0x000fea0003800000 */
.L_x_38:
[----:B------:R-:W-:Y:S01]  /*4790*/  ISETP.GT.AND P3, PT, R3, 0x1, PT ;  /* 0x000000010300780c */ /* 0x000fe20003f64270 */
[----:B------:R-:W-:Y:S01]  /*47a0*/  ULDC.64 UR4, c[0x0][0x5c0] ;  /* 0x0001700000047ab9 */ /* 0x000fe20000000a00 */
[-C--:B------:R-:W-:Y:S01]  /*47b0*/  FMUL R24, R24, R74.reuse ;  /* 0x0000004a18187220 */ /* 0x080fe20000400000 */
[----:B------:R-:W-:Y:S01]  /*47c0*/  LEA R4, P4, R90, UR4, 0x1 ;  /* 0x000000045a047c11 */ /* 0x000fe2000f8808ff */
[-C--:B------:R-:W-:Y:S01]  /*47d0*/  FMUL R25, R25, R74.reuse ;  /* 0x0000004a19197220 */ /* 0x080fe20000400000 */
[----:B------:R-:W-:Y:S01]  /*47e0*/  ISETP.GT.AND P0, PT, R0, RZ, P3 ;  /* 0x000000ff0000720c */ /* 0x000fe20001f04270 */
[----:B------:R-:W-:Y:S01]  /*47f0*/  FMUL R26, R26, R74 ;  /* 0x0000004a1a1a7220 */ /* 0x000fe20000400000 */
[----:B------:R-:W-:Y:S01]  /*4800*/  F2FP.BF16.F32.PACK_AB R24, RZ, R24 ;  /* 0x00000018ff18723e */ /* 0x000fe200000010ff */
[-C--:B------:R-:W-:Y:S01]  /*4810*/  FMUL R27, R27, R74.reuse ;  /* 0x0000004a1b1b7220 */ /* 0x080fe20000400000 */
[----:B------:R-:W-:Y:S01]  /*4820*/  LEA.HI.X R5, R90, UR5, R99, 0x1, P4 ;  /* 0x000000055a057c11 */ /* 0x000fe2000a0f0c63 */
[-C--:B------:R-:W-:Y:S01]  /*4830*/  FMUL R28, R28, R74.reuse ;  /* 0x0000004a1c1c7220 */ /* 0x080fe20000400000 */
[----:B------:R-:W-:Y:S01]  /*4840*/  F2FP.BF16.F32.PACK_AB R25, RZ, R25 ;  /* 0x00000019ff19723e */ /* 0x000fe200000010ff */
[-C--:B------:R-:W-:Y:S01]  /*4850*/  FMUL R29, R29, R74.reuse ;  /* 0x0000004a1d1d7220 */ /* 0x080fe20000400000 */
[----:B------:R-:W-:Y:S01]  /*4860*/  ISETP.GT.AND P2, PT, R0, 0x8, P2 ;  /* 0x000000080000780c */ /* 0x000fe20001744270 */
[----:B------:R-:W-:Y:S01]  /*4870*/  @P1 STG.E.U16 desc[UR36][R4.64], R24 ;  /* 0x0000001804001986 */ /* 0x000fe2000c101524 */
[----:B------:R-:W-:Y:S01]  /*4880*/  ISETP.GT.AND P1, PT, R3, 0x8, PT ;  /* 0x000000080300780c */ /* 0x000fe20003f24270 */
[----:B------:R-:W-:Y:S01]  /*4890*/  FMUL R30, R30, R74 ;  /* 0x0000004a1e1e7220 */ /* 0x000fe20000400000 */
[C---:B------:R-:W-:Y:S01]  /*48a0*/  SHF.L.U64.HI R7, R80.reuse, 0x1, R81 ;  /* 0x0000000150077819 */ /* 0x040fe20000010251 */
[----:B------:R-:W-:Y:S01]  /*48b0*/  @P0 STG.E.U16 desc[UR36][R4.64+0x2], R25 ;  /* 0x0000021904000986 */ /* 0x000fe2000c101524 */
[----:B------:R-:W-:Y:S01]  /*48c0*/  LEA R6, P5, R80, R4, 0x1 ;  /* 0x0000000450067211 */ /* 0x000fe200078a08ff */
[-C--:B------:R-:W-:Y:S01]  /*48d0*/  FMUL R31, R31, R74.reuse ;  /* 0x0000004a1f1f7220 */ /* 0x080fe20000400000 */
[----:B------:R-:W-:Y:S01]  /*48e0*/  ISETP.GT.AND P3, PT, R0, 0x8, P3 ;  /* 0x000000080000780c */ /* 0x000fe20001f64270 */
[-C--:B------:R-:W-:Y:S01]  /*48f0*/  FMUL R32, R32, R74.reuse ;  /* 0x0000004a20207220 */ /* 0x080fe20000400000 */
[----:B------:R-:W-:Y:S01]  /*4900*/  ISETP.GT.AND P0, PT, R3, 0x9, PT ;  /* 0x000000090300780c */ /* 0x000fe20003f04270 */
[----:B------:R-:W-:Y:S01]  /*4910*/  IMAD.X R7, R7, 0x1, R5, P5 ;  /* 0x0000000107077824 */ /* 0x000fe200028e0605 */
[----:B------:R-:W-:Y:S01]  /*4920*/  ISETP.GT.AND P4, PT, R0, RZ, P1 ;  /* 0x000000ff0000720c */ /* 0x000fe20000f84270 */
[----:B------:R-:W-:Y:S01]  /*4930*/  FMUL R33, R33, R74 ;  /* 0x0000004a21217220 */ /* 0x000fe20000400000 */
[----:B------:R-:W-:Y:S01]  /*4940*/  F2FP.BF16.F32.PACK_AB R26, RZ, R26 ;  /* 0x0000001aff1a723e */ /* 0x000fe200000010ff */
[-C--:B------:R-:W-:Y:S01]  /*4950*/  FMUL R34, R34, R74.reuse ;  /* 0x0000004a22227220 */ /* 0x080fe20000400000 */
[----:B------:R-:W-:Y:S01]  /*4960*/  ISETP.GT.AND P5, PT, R0, RZ, P0 ;  /* 0x000000ff0000720c */ /* 0x000fe200007a4270 */
[----:B------:R-:W-:Y:S01]  /*4970*/  FMUL R35, R35, R74 ;  /* 0x0000004a23237220 */ /* 0x000fe20000400000 */
[----:B------:R-:W-:Y:S01]  /*4980*/  F2FP.BF16.F32.PACK_AB R27, RZ, R27 ;  /* 0x0000001bff1b723e */ /* 0x000fe200000010ff */
[----:B------:R-:W-:Y:S01]  /*4990*/  @P2 STG.E.U16 desc[UR36][R6.64], R26 ;  /* 0x0000001a06002986 */ /* 0x000fe2000c101524 */
[----:B------:R-:W-:Y:S01]  /*49a0*/  F2FP.BF16.F32.PACK_AB R28, RZ, R28 ;  /* 0x0000001cff1c723e */ /* 0x000fe200000010ff */
[-C--:B------:R-:W-:Y:S01]  /*49b0*/  FMUL R36, R36, R74.reuse ;  /* 0x0000004a24247220 */ /* 0x080fe20000400000 */
[C---:B------:R-:W-:Y:S01]  /*49c0*/  ISETP.GT.AND P2, PT, R0.reuse, 0x8, P1 ;  /* 0x000000080000780c */ /* 0x040fe20000f44270 */
[----:B------:R-:W-:Y:S01]  /*49d0*/  @P3 STG.E.U16 desc[UR36][R6.64+0x2], R27 ;  /* 0x0000021b06003986 */ /* 0x000fe2000c101524 */
[----:B------:R-:W-:Y:S01]  /*49e0*/  ISETP.GT.AND P1, PT, R3, 0x10, PT ;  /* 0x000000100300780c */ /* 0x000fe20003f24270 */
[-C--:B------:R-:W-:Y:S01]  /*49f0*/  FMUL R37, R37, R74.reuse ;  /* 0x0000004a25257220 */ /* 0x080fe20000400000 */
[----:B------:R-:W-:Y:S01]  /*4a00*/  F2FP.BF16.F32.PACK_AB R29, RZ, R29 ;  /* 0x0000001dff1d723e */ /* 0x000fe200000010ff */
[----:B------:R-:W-:Y:S01]  /*4a10*/  @P4 STG.E.U16 desc[UR36][R4.64+0x10], R28 ;  /* 0x0000101c04004986 */ /* 0x000fe2000c101524 */
[----:B------:R-:W-:Y:S01]  /*4a20*/  ISETP.GT.AND P3, PT, R0, 0x8, P0 ;  /* 0x000000080000780c */ /* 0x000fe20000764270 */
[-C--:B------:R-:W-:Y:S01]  /*4a30*/  FMUL R38, R38, R74.reuse ;  /* 0x0000004a26267220 */ /* 0x080fe20000400000 */
[----:B------:R-:W-:Y:S01]  /*4a40*/  ISETP.GT.AND P0, PT, R3, 0x11, PT ;  /* 0x000000110300780c */ /* 0x000fe20003f04270 */
[----:B------:R-:W-:Y:S01]  /*4a50*/  @P5 STG.E.U16 desc[UR36][R4.64+0x12], R29 ;  /* 0x0000121d04005986 */ /* 0x000fe2000c101524 */
        /* <DEDUP_REMOVED lines=108> */
[----:B------:R-:W-:-:S02]  /*5120*/  F2FP.BF16.F32.PACK_AB R52, RZ, R52 ;  /* 0x00000034ff34723e */ /* 0x000fc400000010ff */
[C---:B------:R-:W-:Y:S01]  /*5130*/  ISETP.GT.AND P2, PT, R0.reuse, 0x8, P1 ;  /* 0x000000080000780c */ /* 0x040fe20000f44270 */
[----:B------:R-:W-:Y:S01]  /*5140*/  @P3 STG.E.U16 desc[UR36][R6.64+0x62], R51 ;  /* 0x0000623306003986 */ /* 0x000fe2000c101524 */
[C---:B------:R-:W-:Y:S02]  /*5150*/  ISETP.GT.AND P1, PT, R3.reuse, 0x40, PT ;  /* 0x000000400300780c */ /* 0x040fe40003f24270 */
[----:B------:R-:W-:Y:S01]  /*5160*/  F2FP.BF16.F32.PACK_AB R53, RZ, R53 ;  /* 0x00000035ff35723e */ /* 0x000fe200000010ff */
[----:B------:R-:W-:Y:S01]  /*5170*/  @P4 STG.E.U16 desc[UR36][R4.64+0x70], R52 ;  /* 0x0000703404004986 */ /* 0x000fe2000c101524 */
[C---:B------:R-:W-:Y:S02]  /*5180*/  ISETP.GT.AND P3, PT, R0.reuse, 0x8, P0 ;  /* 0x000000080000780c */ /* 0x040fe40000764270 */
[----:B------:R-:W-:Y:S01]  /*5190*/  ISETP.GT.AND P0, PT, R3, 0x41, PT ;  /* 0x000000410300780c */ /* 0x000fe20003f04270 */
[----:B------:R-:W-:Y:S01]  /*51a0*/  @P5 STG.E.U16 desc[UR36][R4.64+0x72], R53 ;  /* 0x0000723504005986 */ /* 0x000fe2000c101524 */
[----:B------:R-:W-:-:S02]  /*51b0*/  ISETP.GT.AND P4, PT, R0, RZ, P1 ;  /* 0x000000ff0000720c */ /* 0x000fc40000f84270 */
[C---:B------:R-:W-:Y:S02]  /*51c0*/  ISETP.GT.AND P5, PT, R0.reuse, RZ, P0 ;  /* 0x000000ff0000720c */ /* 0x040fe400007a4270 */
[----:B------:R-:W-:Y:S02]  /*51d0*/  F2FP.BF16.F32.PACK_AB R54, RZ, R54 ;  /* 0x00000036ff36723e */ /* 0x000fe400000010ff */
[----:B------:R-:W-:Y:S02]  /*51e0*/  F2FP.BF16.F32.PACK_AB R55, RZ, R55 ;  /* 0x00000037ff37723e */ /* 0x000fe400000010ff */
[----:B------:R-:W-:Y:S01]  /*51f0*/  F2FP.BF16.F32.PACK_AB R56, RZ, R56 ;  /* 0x00000038ff38723e */ /* 0x000fe200000010ff */
[----:B------:R-:W-:Y:S01]  /*5200*/  @P2 STG.E.U16 desc[UR36][R6.64+0x70], R54 ;  /* 0x0000703606002986 */ /* 0x000fe2000c101524 */
[----:B------:R-:W-:Y:S02]  /*5210*/  F2FP.BF16.F32.PACK_AB R57, RZ, R57 ;  /* 0x00000039ff39723e */ /* 0x000fe400000010ff */
[C---:B------:R-:W-:Y:S01]  /*5220*/  ISETP.GT.AND P1, PT, R0.reuse, 0x8, P1 ;  /* 0x000000080000780c */ /* 0x040fe20000f24270 */
[----:B------:R-:W-:Y:S01]  /*5230*/  @P3 STG.E.U16 desc[UR36][R6.64+0x72], R55 ;  /* 0x0000723706003986 */ /* 0x000fe2000c101524 */
[----:B------:R-:W-:-:S02]  /*5240*/  ISETP.GT.AND P2, PT, R0, 0x8, P0 ;  /* 0x000000080000780c */ /* 0x000fc40000744270 */
[----:B------:R-:W-:Y:S01]  /*5250*/  F2FP.BF16.F32.PACK_AB R58, RZ, R58 ;  /* 0x0000003aff3a723e */ /* 0x000fe200000010ff */
[----:B------:R-:W-:Y:S01]  /*5260*/  @P4 STG.E.U16 desc[UR36][R4.64+0x80], R56 ;  /* 0x0000803804004986 */ /* 0x000fe2000c101524 */
[C---:B------:R-:W-:Y:S02]  /*5270*/  ISETP.GT.AND P4, PT, R3.reuse, 0x48, PT ;  /* 0x000000480300780c */ /* 0x040fe40003f84270 */
[----:B------:R-:W-:Y:S01]  /*5280*/  ISETP.GT.AND P0, PT, R3, 0x49, PT ;  /* 0x000000490300780c */ /* 0x000fe20003f04270 */
[----:B------:R-:W-:Y:S01]  /*5290*/  @P5 STG.E.U16 desc[UR36][R4.64+0x82], R57 ;  /* 0x0000823904005986 */ /* 0x000fe2000c101524 */
[----:B------:R-:W-:Y:S02]  /*52a0*/  ISETP.GT.AND P5, PT, R0, RZ, P4 ;  /* 0x000000ff0000720c */ /* 0x000fe400027a4270 */
[----:B------:R-:W-:Y:S01]  /*52b0*/  F2FP.BF16.F32.PACK_AB R59, RZ, R59 ;  /* 0x0000003bff3b723e */ /* 0x000fe200000010ff */
[----:B------:R-:W-:Y:S01]  /*52c0*/  @P1 STG.E.U16 desc[UR36][R6.64+0x80], R58 ;  /* 0x0000803a06001986 */ /* 0x000fe2000c101524 */
[----:B------:R-:W-:-:S02]  /*52d0*/  F2FP.BF16.F32.PACK_AB R60, RZ, R60 ;  /* 0x0000003cff3c723e */ /* 0x000fc400000010ff */
[C---:B------:R-:W-:Y:S01]  /*52e0*/  ISETP.GT.AND P3, PT, R0.reuse, RZ, P0 ;  /* 0x000000ff0000720c */ /* 0x040fe20000764270 */
[----:B------:R-:W-:Y:S01]  /*52f0*/  @P2 STG.E.U16 desc[UR36][R6.64+0x82], R59 ;  /* 0x0000823b06002986 */ /* 0x000fe2000c101524 */
[C---:B------:R-:W-:Y:S02]  /*5300*/  ISETP.GT.AND P4, PT, R0.reuse, 0x8, P4 ;  /* 0x000000080000780c */ /* 0x040fe40002784270 */
[----:B------:R-:W-:Y:S02]  /*5310*/  F2FP.BF16.F32.PACK_AB R61, RZ, R61 ;  /* 0x0000003dff3d723e */ /* 0x000fe400000010ff */
[----:B------:R-:W-:Y:S01]  /*5320*/  F2FP.BF16.F32.PACK_AB R62, RZ, R62 ;  /* 0x0000003eff3e723e */ /* 0x000fe200000010ff */
[----:B------:R-:W-:Y:S01]  /*5330*/  @P5 STG.E.U16 desc[UR36][R4.64+0x90], R60 ;  /* 0x0000903c04005986 */ /* 0x000fe2000c101524 */
[----:B------:R-:W-:Y:S02]  /*5340*/  ISETP.GT.AND P5, PT, R0, 0x8, P0 ;  /* 0x000000080000780c */ /* 0x000fe400007a4270 */
[----:B------:R-:W-:-:S02]  /*5350*/  F2FP.BF16.F32.PACK_AB R63, RZ, R63 ;  /* 0x0000003fff3f723e */ /* 0x000fc400000010ff */
[C---:B------:R-:W-:Y:S01]  /*5360*/  ISETP.GT.AND P2, PT, R3.reuse, 0x51, PT ;  /* 0x000000510300780c */ /* 0x040fe20003f44270 */
[----:B------:R-:W-:Y:S01]  /*5370*/  @P3 STG.E.U16 desc[UR36][R4.64+0x92], R61 ;  /* 0x0000923d04003986 */ /* 0x000fe2000c101524 */
[----:B------:R-:W-:Y:S02]  /*5380*/  ISETP.GT.AND P3, PT, R3, 0x50, PT ;  /* 0x000000500300780c */ /* 0x000fe40003f64270 */
[----:B------:R-:W-:Y:S01]  /*5390*/  F2FP.BF16.F32.PACK_AB R64, RZ, R64 ;  /* 0x00000040ff40723e */ /* 0x000fe200000010ff */
[----:B------:R-:W-:Y:S01]  /*53a0*/  @P4 STG.E.U16 desc[UR36][R6.64+0x90], R62 ;  /* 0x0000903e06004986 */ /* 0x000fe2000c101524 */
[C---:B------:R-:W-:Y:S02]  /*53b0*/  ISETP.GT.AND P4, PT, R0.reuse, RZ, P2 ;  /* 0x000000ff0000720c */ /* 0x040fe40001784270 */
[----:B------:R-:W-:Y:S01]  /*53c0*/  F2FP.BF16.F32.PACK_AB R65, RZ, R65 ;  /* 0x00000041ff41723e */ /* 0x000fe200000010ff */
[----:B------:R-:W-:Y:S01]  /*53d0*/  @P5 STG.E.U16 desc[UR36][R6.64+0x92], R63 ;  /* 0x0000923f06005986 */ /* 0x000fe2000c101524 */
[----:B------:R-:W-:-:S02]  /*53e0*/  ISETP.GT.AND P5, PT, R0, RZ, P3 ;  /* 0x000000ff0000720c */ /* 0x000fc40001fa4270 */
[C---:B------:R-:W-:Y:S02]  /*53f0*/  ISETP.GT.AND P1, PT, R3.reuse, 0x58, PT ;  /* 0x000000580300780c */ /* 0x040fe40003f24270 */
[----:B------:R-:W-:Y:S02]  /*5400*/  ISETP.GT.AND P0, PT, R3, 0x59, PT ;  /* 0x000000590300780c */ /* 0x000fe40003f04270 */
[C---:B------:R-:W-:Y:S02]  /*5410*/  ISETP.GT.AND P3, PT, R0.reuse, 0x8, P3 ;  /* 0x000000080000780c */ /* 0x040fe40001f64270 */
[C---:B------:R-:W-:Y:S02]  /*5420*/  ISETP.GT.AND P2, PT, R0.reuse, 0x8, P2 ;  /* 0x000000080000780c */ /* 0x040fe40001744270 */
[----:B------:R-:W-:Y:S02]  /*5430*/  F2FP.BF16.F32.PACK_AB R66, RZ, R66 ;  /* 0x00000042ff42723e */ /* 0x000fe400000010ff */
[----:B------:R-:W-:Y:S01]  /*5440*/  F2FP.BF16.F32.PACK_AB R67, RZ, R67 ;  /* 0x00000043ff43723e */ /* 0x000fe200000010ff */
[----:B------:R-:W-:Y:S01]  /*5450*/  @P5 STG.E.U16 desc[UR36][R4.64+0xa0], R64 ;  /* 0x0000a04004005986 */ /* 0x000fe2000c101524 */
[----:B------:R-:W-:-:S02]  /*5460*/  ISETP.GT.AND P5, PT, R0, RZ, P0 ;  /* 0x000000ff0000720c */ /* 0x000fc400007a4270 */
[C---:B------:R-:W-:Y:S01]  /*5470*/  ISETP.GT.AND P0, PT, R0.reuse, 0x8, P0 ;  /* 0x000000080000780c */ /* 0x040fe20000704270 */
[----:B------:R-:W-:Y:S01]  /*5480*/  @P4 STG.E.U16 desc[UR36][R4.64+0xa2], R65 ;  /* 0x0000a24104004986 */ /* 0x000fe2000c101524 */
[C---:B------:R-:W-:Y:S02]  /*5490*/  ISETP.GT.AND P4, PT, R0.reuse, RZ, P1 ;  /* 0x000000ff0000720c */ /* 0x040fe40000f84270 */
[----:B------:R-:W-:Y:S01]  /*54a0*/  ISETP.GT.AND P1, PT, R0, 0x8, P1 ;  /* 0x000000080000780c */ /* 0x000fe20000f24270 */
[----:B------:R-:W-:Y:S01]  /*54b0*/  @P3 STG.E.U16 desc[UR36][R6.64+0xa0], R66 ;  /* 0x0000a04206003986 */ /* 0x000fe2000c101524 */
[----:B------:R-:W-:Y:S02]  /*54c0*/  F2FP.BF16.F32.PACK_AB R68, RZ, R68 ;  /* 0x00000044ff44723e */ /* 0x000fe400000010ff */
[----:B------:R-:W-:Y:S01]  /*54d0*/  F2FP.BF16.F32.PACK_AB R69, RZ, R69 ;  /* 0x00000045ff45723e */ /* 0x000fe200000010ff */
[----:B------:R-:W-:Y:S01]  /*54e0*/  @P2 STG.E.U16 desc[UR36][R6.64+0xa2], R67 ;  /* 0x0000a24306002986 */ /* 0x000fe2000c101524 */
[----:B------:R-:W-:-:S02]  /*54f0*/  F2FP.BF16.F32.PACK_AB R70, RZ, R70 ;  /* 0x00000046ff46723e */ /* 0x000fc400000010ff */
[----:B------:R-:W-:-:S03]  /*5500*/  F2FP.BF16.F32.PACK_AB R71, RZ, R71 ;  /* 0x00000047ff47723e */ /* 0x000fc600000010ff */
[----:B------:R-:W-:Y:S04]  /*5510*/  @P4 STG.E.U16 desc[UR36][R4.64+0xb0], R68 ;  /* 0x0000b04404004986 */ /* 0x000fe8000c101524 */
[----:B------:R0:W-:Y:S02]  /*5520*/  @P5 STG.E.U16 desc[UR36][R4.64+0xb2], R69 ;  /* 0x0000b24504005986 */ /* 0x0001e4000c101524 */
[----:B0-----:R-:W-:Y:S02]  /*5530*/  @P1 IMAD.MOV.U32 R4, RZ, RZ, R6 ;  /* 0x000000ffff041224 */ /* 0x001fe400078e0006 */
[----:B------:R-:W-:-:S05]  /*5540*/  @P1 IMAD.MOV.U32 R5, RZ, RZ, R7 ;  /* 0x000000ffff051224 */ /* 0x000fca00078e0007 */
[----:B------:R0:W-:Y:S04]  /*5550*/  @P1 STG.E.U16 desc[UR36][R4.64+0xb0], R70 ;  /* 0x0000b04604001986 */ /* 0x0001e8000c101524 */
[----:B------:R0:W-:Y:S02]  /*5560*/  @P0 STG.E.U16 desc[UR36][R6.64+0xb2], R71 ;  /* 0x0000b24706000986 */ /* 0x0001e4000c101524 */
.L_x_131:
[----:B------:R-:W-:Y:S05]  /*5570*/  BSYNC B0 ;  /* 0x0000000000007941 */ /* 0x000fea0003800000 */
.L_x_37:
[----:B0-----:R-:W2:Y:S01]  /*5580*/  LDL.64 R4, [R1] ;  /* 0x0000000001047983 */ /* 0x001ea20000100a00 */
[----:B------:R-:W-:Y:S01]  /*5590*/  ULDC.64 UR4, c[0x0][0x650] ;  /* 0x0001940000047ab9 */ /* 0x000fe20000000a00 */
[----:B------:R-:W-:Y:S02]  /*55a0*/  IMAD.U32 R0, RZ, RZ, UR44 ;  /* 0x0000002cff007e24 */ /* 0x000fe4000f8e00ff */
[----:B------:R-:W-:Y:S02]  /*55b0*/  IMAD.MOV.U32 R22, RZ, RZ, -0x1 ;  /* 0xffffffffff167424 */ /* 0x000fe400078e00ff */
[----:B------:R0:W-:Y:S01]  /*55c0*/  SYNCS.ARRIVE.TRANS64.A1T0 RZ, [R0+UR48], RZ ;  /* 0x000000ff00ff79a7 */ /* 0x0001e20008100030 */
[----:B-----5:R-:W-:Y:S02]  /*55d0*/  IMAD.MOV.U32 R18, RZ, RZ, -0x1 ;  /* 0xffffffffff127424 */ /* 0x020fe400078e00ff */
[----:B------:R-:W-:Y:S01]  /*55e0*/  IMAD.MOV.U32 R19, RZ, RZ, -0x1 ;  /* 0xffffffffff137424 */ /* 0x000fe200078e00ff */
[----:B0-----:R-:W-:-:S02]  /*55f0*/  PRMT R0, RZ, 0x7610, R0 ;  /* 0x00007610ff007816 */ /* 0x001fc40000000000 */
[----:B--2---:R-:W-:-:S05]  /*5600*/  LEA R16, P0, R4, R16, 0x1 ;  /* 0x0000001004107211 */ /* 0x004fca00078008ff */
[----:B------:R-:W-:Y:S01]  /*5610*/  IMAD.X R17, R84, 0x1, R17, P0 ;  /* 0x0000000154117824 */ /* 0x000fe200000e0611 */
[----:B------:R-:W-:-:S04]  /*5620*/  ISETP.GE.U32.AND P0, PT, R16, UR4, PT ;  /* 0x0000000410007c0c */ /* 0x000fc8000bf06070 */
[----:B------:R-:W-:-:S13]  /*5630*/  ISETP.GE.U32.AND.EX P0, PT, R17, UR5, PT, P0 ;  /* 0x0000000511007c0c */ /* 0x000fda000bf06100 */
[----:B------:R-:W-:Y:S05]  /*5640*/  @P0 BRA `(.L_x_132) ;  /* 0x00000004004c0947 */ /* 0x000fea0003800000 */
[----:B-1----:R-:W0:Y:S01]  /*5650*/  LDC.64 R10, c[0x0][0x628] ;  /* 0x00018a00ff0a7b82 */ /* 0x002e220000000a00 */
[----:B------:R-:W1:Y:S01]  /*5660*/  S2R R12, SR_CTAID.X ;  /* 0x00000000000c7919 */ /* 0x000e620000002500 */
[----:B------:R-:W-:Y:S02]  /*5670*/  IMAD.MOV.U32 R8, RZ, RZ, R16 ;  /* 0x000000ffff087224 */ /* 0x000fe400078e0010 */
[----:B------:R-:W-:Y:S01]  /*5680*/  IMAD.MOV.U32 R9, RZ, RZ, R17 ;  /* 0x000000ffff097224 */ /* 0x000fe200078e0011 */
[----:B------:R-:W2:Y:S03]  /*5690*/  S2R R18, SR_CTAID.Y ;  /* 0x0000000000127919 */ /* 0x000ea60000002600 */
[----:B------:R-:W1:Y:S08]  /*56a0*/  LDC R0, c[0x0][0x630] ;  /* 0x00018c00ff007b82 */ /* 0x000e700000000800 */
[----:B------:R-:W1:Y:S01]  /*56b0*/  LDC.64 R14, c[0x0][0x620] ;  /* 0x00018800ff0e7b82 */ /* 0x000e620000000a00 */
[----:B0-----:R-:W-:-:S04]  /*56c0*/  ISETP.NE.U32.AND P0, PT, R10, RZ, PT ;  /* 0x000000ff0a00720c */ /* 0x001fc80003f05070 */
[----:B------:R-:W-:-:S13]  /*56d0*/  ISETP.NE.AND.EX P0, PT, R11, RZ, PT, P0 ;  /* 0x000000ff0b00720c */ /* 0x000fda0003f05300 */
[----:B-12---:R-:W-:Y:S05]  /*56e0*/  @!P0 BRA `(.L_x_133) ;  /* 0x0000000000288947 */ /* 0x006fea0003800000 */
[----:B------:R-:W0:Y:S02]  /*56f0*/  LDC R3, c[0x0][0x634] ;  /* 0x00018d00ff037b82 */ /* 0x000e240000000800 */
[----:B0-----:R-:W-:-:S05]  /*5700*/  IADD3 R3, P0, R16, R3, RZ ;  /* 0x0000000310037210 */ /* 0x001fca0007f1e0ff */
[----:B------:R-:W-:-:S04]  /*5710*/  IMAD.X R13, RZ, RZ, R17, P0 ;  /* 0x000000ffff0d7224 */ /* 0x000fc800000e0611 */
[----:B------:R-:W-:-:S04]  /*5720*/  IMAD.WIDE.U32 R4, R13, R10, RZ ;  /* 0x0000000a0d047225 */ /* 0x000fc800078e00ff */
[----:B---34-:R-:W-:-:S04]  /*5730*/  IMAD.WIDE.U32 R6, P0, R3, R11, R4 ;  /* 0x0000000b03067225 */ /* 0x018fc80007800004 */
[----:B------:R-:W-:-:S04]  /*5740*/  IMAD.WIDE.U32 R4, R3, R10, RZ ;  /* 0x0000000a03047225 */ /* 0x000fc800078e00ff */
[----:B------:R-:W-:Y:S01]  /*5750*/  IMAD.X R9, RZ, RZ, RZ, P0 ;  /* 0x000000ffff097224 */ /* 0x000fe200000e06ff */
[----:B------:R-:W-:Y:S01]  /*5760*/  IADD3 RZ, P0, R5, R6, RZ ;  /* 0x0000000605ff7210 */ /* 0x000fe20007f1e0ff */
[----:B------:R-:W-:-:S04]  /*5770*/  IMAD.MOV.U32 R8, RZ, RZ, R7 ;  /* 0x000000ffff087224 */ /* 0x000fc800078e0007 */
[----:B------:R-:W-:-:S08]  /*5780*/  IMAD.WIDE.U32.X R8, R13, R11, R8, P0 ;  /* 0x0000000b0d087225 */ /* 0x000fd000000e0408 */
.L_x_133:
[-CC-:B------:R-:W-:Y:S01]  /*5790*/  SHF.R.U64 R19, R8, R0.reuse, R9.reuse ;  /* 0x0000000008137219 */ /* 0x180fe20000001209 */
[----:B------:R-:W0:Y:S01]  /*57a0*/  LDC.64 R24, c[0x0][0x640] ;  /* 0x00019000ff187b82 */ /* 0x000e220000000a00 */
[----:B------:R-:W-:Y:S01]  /*57b0*/  SHF.R.U32.HI R0, RZ, R0, R9 ;  /* 0x00000000ff007219 */ /* 0x000fe20000011609 */
[----:B------:R-:W-:Y:S01]  /*57c0*/  ULDC UR4, c[0x0][0x150] ;  /* 0x0000540000047ab9 */ /* 0x000fe20000000800 */
[----:B------:R-:W-:Y:S02]  /*57d0*/  IADD3 R3, P0, RZ, -R19, RZ ;  /* 0x80000013ff037210 */ /* 0x000fe40007f1e0ff */
[----:B---34-:R-:W-:-:S03]  /*57e0*/  I2FP.F32.U32 R7, R12 ;  /* 0x0000000c00077245 */ /* 0x018fc60000201000 */
[----:B------:R-:W1:Y:S01]  /*57f0*/  LDC R6, c[0x0][0x618] ;  /* 0x00018600ff067b82 */ /* 0x000e620000000800 */
[----:B------:R-:W-:Y:S02]  /*5800*/  IMAD.X R5, RZ, RZ, ~R0, P0 ;  /* 0x000000ffff057224 */ /* 0x000fe400000e0e00 */
[----:B------:R-:W-:Y:S01]  /*5810*/  FMUL R7, R7, UR4 ;  /* 0x0000000407077c20 */ /* 0x000fe20008400000 */
[----:B------:R-:W-:Y:S01]  /*5820*/  ULDC UR4, c[0x0][0x154] ;  /* 0x0000550000047ab9 */ /* 0x000fe20000000800 */
[-C--:B------:R-:W-:Y:S02]  /*5830*/  IMAD R0, R5, R14.reuse, RZ ;  /* 0x0000000e05007224 */ /* 0x080fe400078e02ff */
[C---:B------:R-:W-:Y:S01]  /*5840*/  IMAD.WIDE.U32 R4, R3.reuse, R14, R16 ;  /* 0x0000000e03047225 */ /* 0x040fe200078e0010 */
[----:B------:R-:W2:Y:S01]  /*5850*/  LDC R8, c[0x0][0x608] ;  /* 0x00018200ff087b82 */ /* 0x000ea20000000800 */
[----:B------:R-:W3:Y:S02]  /*5860*/  F2I.U32.TRUNC.NTZ R7, R7 ;  /* 0x0000000700077305 */ /* 0x000ee4000020f000 */
[----:B------:R-:W-:Y:S01]  /*5870*/  IMAD R3, R3, R15, R0 ;  /* 0x0000000f03037224 */ /* 0x000fe200078e0200 */
[----:B------:R-:W-:-:S03]  /*5880*/  I2FP.F32.U32 R0, R18 ;  /* 0x0000001200007245 */ /* 0x000fc60000201000 */
[----:B------:R-:W-:Y:S01]  /*5890*/  IMAD.IADD R3, R5, 0x1, R3 ;  /* 0x0000000105037824 */ /* 0x000fe200078e0203 */
[----:B------:R-:W4:Y:S01]  /*58a0*/  LDC R11, c[0x0][0x658] ;  /* 0x00019600ff0b7b82 */ /* 0x000f220000000800 */
[----:B0-----:R-:W-:-:S04]  /*58b0*/  ISETP.NE.U32.AND P0, PT, R24, RZ, PT ;  /* 0x000000ff1800720c */ /* 0x001fc80003f05070 */
[----:B------:R-:W-:-:S03]  /*58c0*/  ISETP.NE.AND.EX P0, PT, R25, RZ, PT, P0 ;  /* 0x000000ff1900720c */ /* 0x000fc60003f05300 */
[----:B------:R-:W0:Y:S01]  /*58d0*/  LDC R9, c[0x0][0x144] ;  /* 0x00005100ff097b82 */ /* 0x000e220000000800 */
[-C--:B-1----:R-:W-:Y:S01]  /*58e0*/  SHF.R.U64 R10, R4, R6.reuse, R3 ;  /* 0x00000006040a7219 */ /* 0x082fe20000001203 */
[----:B---3--:R-:W-:Y:S01]  /*58f0*/  IMAD.MOV R7, RZ, RZ, -R7 ;  /* 0x000000ffff077224 */ /* 0x008fe200078e0a07 */
[----:B------:R-:W-:Y:S01]  /*5900*/  SHF.R.U32.HI R3, RZ, R6, R3 ;  /* 0x00000006ff037219 */ /* 0x000fe20000011603 */
[----:B------:R-:W-:-:S04]  /*5910*/  FMUL R6, R0, UR4 ;  /* 0x0000000400067c20 */ /* 0x000fc80008400000 */
[----:B------:R-:W1:Y:S01]  /*5920*/  LDC R21, c[0x0][0x148] ;  /* 0x00005200ff157b82 */ /* 0x000e620000000800 */
[----:B------:R3:W0:Y:S01]  /*5930*/  F2I.U32.TRUNC.NTZ R14, R6 ;  /* 0x00000006000e7305 */ /* 0x000622000020f000 */
[-CC-:B--2---:R-:W-:Y:S02]  /*5940*/  SHF.R.U64 R13, R10, R8.reuse, R3.reuse ;  /* 0x000000080a0d7219 */ /* 0x184fe40000001203 */
[----:B------:R-:W-:-:S04]  /*5950*/  SHF.R.U32.HI R0, RZ, R8, R3 ;  /* 0x00000008ff007219 */ /* 0x000fc80000011603 */
[----:B------:R-:W2:Y:S01]  /*5960*/  LDC R20, c[0x0][0x648] ;  /* 0x00019200ff147b82 */ /* 0x000ea20000000800 */
[-CC-:B----4-:R-:W-:Y:S02]  /*5970*/  SHF.R.U64 R15, R13, R11.reuse, R0.reuse ;  /* 0x0000000b0d0f7219 */ /* 0x190fe40000001200 */
[----:B------:R-:W-:-:S03]  /*5980*/  SHF.R.U32.HI R5, RZ, R11, R0 ;  /* 0x0000000bff057219 */ /* 0x000fc60000011600 */
[----:B------:R-:W-:Y:S02]  /*5990*/  IMAD.MOV.U32 R4, RZ, RZ, R15 ;  /* 0x000000ffff047224 */ /* 0x000fe400078e000f */
[----:B------:R-:W4:Y:S01]  /*59a0*/  LDC R26, c[0x0][0x638] ;  /* 0x00018e00ff1a7b82 */ /* 0x000f220000000800 */
[----:B0-----:R-:W-:-:S07]  /*59b0*/  IMAD R22, R9, R7, R12 ;  /* 0x0000000709167224 */ /* 0x001fce00078e020c */
[----:B------:R-:W0:Y:S08]  /*59c0*/  LDC R27, c[0x0][0x610] ;  /* 0x00018400ff1b7b82 */ /* 0x000e300000000800 */
[----:B------:R-:W0:Y:S01]  /*59d0*/  LDC R28, c[0x0][0x600] ;  /* 0x00018000ff1c7b82 */ /* 0x000e220000000800 */
[----:B-123--:R-:W-:Y:S05]  /*59e0*/  @!P0 BRA `(.L_x_134) ;  /* 0x0000000000288947 */ /* 0x00efea0003800000 */
[----:B------:R-:W1:Y:S02]  /*59f0*/  LDC R0, c[0x0][0x64c] ;  /* 0x00019300ff007b82 */ /* 0x000e640000000800 */
[----:B-1----:R-:W-:-:S05]  /*5a00*/  IADD3 R3, P0, R15, R0, RZ ;  /* 0x000000000f037210 */ /* 0x002fca0007f1e0ff */
        /* <DEDUP_REMOVED lines=8> */
.L_x_134:
[----:B------:R-:W-:Y:S01]  /*5a90*/  ISETP.NE.AND P0, PT, R2, 0x1, PT ;  /* 0x000000010200780c */ /* 0x000fe20003f05270 */
[----:B------:R-:W-:Y:S01]  /*5aa0*/  IMAD.MOV R14, RZ, RZ, -R14 ;  /* 0x000000ffff0e7224 */ /* 0x000fe200078e0a0e */
[----:B------:R-:W-:Y:S02]  /*5ab0*/  SHF.R.U64 R0, R4, R20, R5 ;  /* 0x0000001404007219 */ /* 0x000fe40000001205 */
[----:B------:R-:W-:Y:S02]  /*5ac0*/  LOP3.LUT R3, R13, R86, RZ, 0xc0, !PT ;  /* 0x000000560d037212 */ /* 0x000fe400078ec0ff */
[----:B------:R-:W-:Y:S01]  /*5ad0*/  LOP3.LUT R5, R10, R85, RZ, 0xc0, !PT ;  /* 0x000000550a057212 */ /* 0x000fe200078ec0ff */
[----:B------:R-:W-:Y:S02]  /*5ae0*/  IMAD.MOV R4, RZ, RZ, -R0 ;  /* 0x000000ffff047224 */ /* 0x000fe400078e0a00 */
[----:B------:R-:W-:Y:S02]  /*5af0*/  IMAD R3, R82, R0, R3 ;  /* 0x0000000052037224 */ /* 0x000fe400078e0203 */
[----:B----4-:R-:W-:-:S02]  /*5b00*/  IMAD R0, R4, R26, R15 ;  /* 0x0000001a04007224 */ /* 0x010fc400078e020f */
[----:B------:R-:W-:Y:S02]  /*5b10*/  @P0 IMAD R22, R21, R14, R18 ;  /* 0x0000000e15160224 */ /* 0x000fe400078e0212 */
[----:B------:R-:W-:Y:S02]  /*5b20*/  IMAD.MOV.U32 R4, RZ, RZ, 0x1 ;  /* 0x00000001ff047424 */ /* 0x000fe400078e00ff */
[----:B0-----:R-:W-:Y:S02]  /*5b30*/  IMAD R22, R3, R27, R22 ;  /* 0x0000001b03167224 */ /* 0x001fe400078e0216 */
[----:B------:R-:W-:Y:S01]  /*5b40*/  IMAD R3, R0, R28, R5 ;  /* 0x0000001c00037224 */ /* 0x000fe200078e0205 */
[----:B------:R-:W-:-:S04]  /*5b50*/  PRMT R0, R4, 0x7610, R0 ;  /* 0x0000761004007816 */ /* 0x000fc80000000000 */
[----:B------:R-:W-:Y:S02]  /*5b60*/  SEL R18, R3, R22, !P0 ;  /* 0x0000001603127207 */ /* 0x000fe40004000000 */
[----:B------:R-:W-:-:S07]  /*5b70*/  SEL R22, R22, R3, !P0 ;  /* 0x0000000316167207 */ /* 0x000fce0004000000 */
.L_x_132:
[----:B------:R-:W-:Y:S01]  /*5b80*/  LOP3.LUT P0, RZ, R0, 0xff, RZ, 0xc0, !PT ;  /* 0x000000ff00ff7812 */ /* 0x000fe2000780c0ff */
[----:B------:R-:W-:Y:S01]  /*5b90*/  UIMAD.WIDE.U32 UR4, UR38, -0x45d1745d, URZ ;  /* 0xba2e8ba3260478a5 */ /* 0x000fe2000f8e003f */
[----:B------:R-:W-:-:S03]  /*5ba0*/  LOP3.LUT R89, R89, 0x1, RZ, 0x3c, !PT ;  /* 0x0000000159597812 */ /* 0x000fc600078e3cff */
[----:B------:R-:W-:-:S04]  /*5bb0*/  USHF.R.U32.HI UR4, URZ, 0x3, UR5 ;  /* 0x000000033f047899 */ /* 0x000fc80008011605 */
[----:B------:R-:W-:-:S04]  /*5bc0*/  UIMAD UR38, UR4, -0xb, UR38 ;  /* 0xfffffff5042678a4 */ /* 0x000fc8000f8e0226 */
[----:B------:R-:W-:Y:S08]  /*5bd0*/  @P0 BRA `(.L_x_135) ;  /* 0xffffffbc004c0947 */ /* 0x000ff0000383ffff */
[----:B------:R-:W-:Y:S05]  /*5be0*/  EXIT ;  /* 0x000000000000794d */ /* 0x000fea0003800000 */
.L_x_18:
[----:B------:R-:W-:-:S08]  /*5bf0*/  ISETP.NE.AND P0, PT, R9, RZ, PT ;  /* 0x000000ff0900720c */ /* 0x000fd00003f05270 */
[----:B0-----:R-:W0:-:S00]  /*5c00*/  USETMAXREG.DEALLOC.CTAPOOL 0x28 ;  /* 0x00000028000079c8 */ /* 0x001e0000080e0500 */
[----:B------:R-:W-:Y:S05]  /*5c10*/  @P0 EXIT ;  /* 0x000000000000094d */ /* 0x000fea0003800000 */
[----:B0-----:R-:W-:Y:S01]  /*5c20*/  LOP3.LUT P0, RZ, R3, 0xff, RZ, 0xc0, !PT ;  /* 0x000000ff03ff7812 */ /* 0x001fe2000780c0ff */
[----:B------:R-:W-:Y:S02]  /*5c30*/  IMAD.MOV.U32 R3, RZ, RZ, 0x1 ;  /* 0x00000001ff037424 */ /* 0x000fe400078e00ff */
[----:B------:R-:W-:-:S10]  /*5c40*/  IMAD.MOV.U32 R8, RZ, RZ, RZ ;  /* 0x000000ffff087224 */ /* 0x000fd400078e00ff */
[----:B------:R-:W-:Y:S05]  /*5c50*/  @!P0 BRA `(.L_x_136) ;  /* 0x0000000c00248947 */ /* 0x000fea0003800000 */
[----:B------:R-:W0:Y:S01]  /*5c60*/  S2R R11, SR_CgaCtaId ;  /* 0x00000000000b7919 */ /* 0x000e220000008800 */
[----:B------:R-:W-:Y:S01]  /*5c70*/  LOP3.LUT P0, RZ, R4, 0x1f, RZ, 0xc0, !PT ;  /* 0x0000001f04ff7812 */ /* 0x000fe2000780c0ff */
[----:B------:R-:W-:Y:S01]  /*5c80*/  ULDC UR5, c[0x0][0x658] ;  /* 0x0001960000057ab9 */ /* 0x000fe20000000800 */
[----:B------:R-:W-:Y:S01]  /*5c90*/  UMOV UR6, 0xffffffff ;  /* 0xffffffff00067882 */ /* 0x000fe20000000000 */
[----:B------:R-:W-:Y:S01]  /*5ca0*/  BSSY B0, `(.L_x_136) ;  /* 0x00000c4000007945 */ /* 0x000fe20003800000 */
[----:B------:R-:W-:Y:S01]  /*5cb0*/  USHF.L.U32 UR6, UR6, UR5, URZ ;  /* 0x0000000506067299 */ /* 0x000fe2000800063f */
[C---:B------:R-:W-:Y:S01]  /*5cc0*/  ISETP.NE.AND P2, PT, R5.reuse, RZ, PT ;  /* 0x000000ff0500720c */ /* 0x040fe20003f45270 */
[----:B------:R-:W-:Y:S01]  /*5cd0*/  IMAD.MOV.U32 R10, RZ, RZ, 0x1 ;  /* 0x00000001ff0a7424 */ /* 0x000fe200078e00ff */
[----:B------:R-:W-:Y:S01]  /*5ce0*/  ISETP.NE.OR P0, PT, R5, RZ, !P0 ;  /* 0x000000ff0500720c */ /* 0x000fe20004705670 */
[----:B------:R-:W-:Y:S01]  /*5cf0*/  IMAD.MOV.U32 R3, RZ, RZ, 0x1 ;  /* 0x00000001ff037424 */ /* 0x000fe200078e00ff */
[----:B------:R-:W-:Y:S01]  /*5d00*/  LOP3.LUT R9, R23, 0x2, RZ, 0xfc, !PT ;  /* 0x0000000217097812 */ /* 0x000fe200078efcff */
[----:B------:R-:W-:Y:S01]  /*5d10*/  IMAD.MOV.U32 R8, RZ, RZ, RZ ;  /* 0x000000ffff087224 */ /* 0x000fe200078e00ff */
[----:B------:R-:W-:Y:S01]  /*5d20*/  ULDC UR4, c[0x0][0x600] ;  /* 0x0001800000047ab9 */ /* 0x000fe20000000800 */
[----:B------:R-:W-:Y:S01]  /*5d30*/  UMOV UR7, 0x1 ;  /* 0x0000000100077882 */ /* 0x000fe20000000000 */
[----:B------:R-:W-:-:S02]  /*5d40*/  UIADD3 UR19, UR40, 0x1, URZ ;  /* 0x0000000128137890 */ /* 0x000fc4000fffe03f */
[----:B------:R-:W-:Y:S02]  /*5d50*/  UIADD3 UR15, UR4, -0x1, URZ ;  /* 0xffffffff040f7890 */ /* 0x000fe4000fffe03f */
[----:B------:R-:W-:Y:S02]  /*5d60*/  USHF.L.U32 UR17, UR7, UR5, URZ ;  /* 0x0000000507117299 */ /* 0x000fe4000800063f */
[----:B------:R-:W-:Y:S01]  /*5d70*/  ULOP3.LUT UR16, URZ, UR6, URZ, 0x33, !UPT ;  /* 0x000000063f107292 */ /* 0x000fe2000f8e333f */
[----:B------:R-:W-:Y:S01]  /*5d80*/  ULDC.64 UR20, c[0x0][0x198] ;  /* 0x0000660000147ab9 */ /* 0x000fe20000000a00 */
[----:B0-----:R-:W-:-:S10]  /*5d90*/  LOP3.LUT R11, R11, 0x1, RZ, 0xc0, !PT ;  /* 0x000000010b0b7812 */ /* 0x001fd400078ec0ff */
.L_x_148:
[----:B------:R-:W-:-:S03]  /*5da0*/  UMOV UR4, 0xffffffff ;  /* 0xffffffff00047882 */ /* 0x000fc60000000000 */
[----:B------:R-:W-:Y:S05]  /*5db0*/  BRA.DIV UR4, `(.L_x_137) ;  /* 0x0000001204e47947 */ /* 0x000fea000b800000 */
[----:B------:R-:W-:-:S13]  /*5dc0*/  ELECT P6, URZ, PT ;  /* 0x00000000003f782f */ /* 0x000fda00038c0000 */
.L_x_168:
[----:B------:R-:W0:Y:S01]  /*5dd0*/  LDC R4, c[0x0][0x28c] ;  /* 0x0000a300ff047b82 */ /* 0x000e220000000800 */
[----:B------:R-:W-:Y:S01]  /*5de0*/  BSSY B1, `(.L_x_138) ;  /* 0x000003b000017945 */ /* 0x000fe20003800000 */
[----:B0-----:R-:W-:-:S13]  /*5df0*/  ISETP.LT.OR P6, PT, R4, 0x1, !P6 ;  /* 0x000000010400780c */ /* 0x001fda00077c1670 */
[----:B------:R-:W-:Y:S05]  /*5e00*/  @P6 BRA `(.L_x_139) ;  /* 0x0000000000e06947 */ /* 0x000fea0003800000 */
[----:B------:R-:W-:Y:S02]  /*5e10*/  IMAD R18, R18, 0x2, R11 ;  /* 0x0000000212127824 */ /* 0x000fe400078e020b */
[----:B------:R-:W-:Y:S02]  /*5e20*/  IMAD.SHL.U32 R22, R22, 0x40, RZ ;  /* 0x0000004016167824 */ /* 0x000fe400078e00ff */
[----:B------:R-:W-:Y:S02]  /*5e30*/  IMAD.MOV.U32 R14, RZ, RZ, RZ ;  /* 0x000000ffff0e7224 */ /* 0x000fe400078e00ff */
[----:B------:R-:W-:Y:S02]  /*5e40*/  IMAD.U32 R15, RZ, RZ, UR19 ;  /* 0x00000013ff0f7e24 */ /* 0x000fe4000f8e00ff */
[----:B------:R-:W-:Y:S02]  /*5e50*/  IMAD.MOV.U32 R4, RZ, RZ, R3 ;  /* 0x000000ffff047224 */ /* 0x000fe400078e0003 */
[----:B------:R-:W-:-:S02]  /*5e60*/  IMAD.MOV.U32 R6, RZ, RZ, R8 ;  /* 0x000000ffff067224 */ /* 0x000fc400078e0008 */
[----:B------:R-:W-:-:S07]  /*5e70*/  IMAD R18, R18, 0x30, RZ ;  /* 0x0000003012127824 */ /* 0x000fce00078e02ff */
.L_x_143:
[----:B------:R-:W0:Y:S01]  /*5e80*/  S2R R12, SR_CgaCtaId ;  /* 0x00000000000c7919 */ /* 0x000e220000008800 */
[----:B------:R-:W-:Y:S01]  /*5e90*/  MOV R5, 0x400 ;  /* 0x0000040000057802 */ /* 0x000fe20000000f00 */
[----:B------:R-:W1:Y:S03]  /*5ea0*/  @!P2 LDC R7, c[0x0][0x500] ;  /* 0x00014000ff07ab82 */ /* 0x000e660000000800 */
[----:B0-----:R-:W-:Y:S02]  /*5eb0*/  LEA R13, R12, R5, 0x18 ;  /* 0x000000050c0d7211 */ /* 0x001fe400078ec0ff */
[----:B------:R-:W-:-:S03]  /*5ec0*/  SHF.L.U32 R5, R4, 0x1f, RZ ;  /* 0x0000001f04057819 */ /* 0x000fc600000006ff */
[----:B------:R-:W-:-:S04]  /*5ed0*/  IMAD R12, R6, 0x8, R13 ;  /* 0x00000008060c7824 */ /* 0x000fc800078e020d */
[----:B------:R-:W0:Y:S02]  /*5ee0*/  SYNCS.PHASECHK.TRANS64.TRYWAIT P1, [R12+URZ+0x58], R5 ;  /* 0x000058050c0075a7 */ /* 0x000e24000802017f */
[----:B01----:R-:W-:Y:S05]  /*5ef0*/  @!P1 BRA `(.L_x_140) ;  /* 0x0000001000b49947 */ /* 0x003fea0003800000 */
.L_x_169:
[----:B0-----:R-:W-:Y:S01]  /*5f00*/  PRMT R5, R9, 0x9910, RZ ;  /* 0x0000991009057816 */ /* 0x001fe200000000ff */
[----:B------:R0:W-:Y:S03]  /*5f10*/  @!P2 SYNCS.ARRIVE.TRANS64 RZ, [R12+URZ], R7 ;  /* 0x000000070cffa9a7 */ /* 0x0001e6000800003f */
[----:B------:R-:W-:-:S13]  /*5f20*/  ISETP.NE.AND P1, PT, R5, 0x2, PT ;  /* 0x000000020500780c */ /* 0x000fda0003f25270 */
[----:B0-----:R-:W-:Y:S05]  /*5f30*/  @P1 BRA `(.L_x_141) ;  /* 0x0000000000041947 */ /* 0x001fea0003800000 */
[----:B------:R-:W-:Y:S01]  /*5f40*/  BPT.TRAP 0x1 ;  /* 0x000000040000795c */ /* 0x000fe20000300000 */
.L_x_141:
[----:B------:R-:W-:Y:S05]  /*5f50*/  @P0 BRA `(.L_x_142) ;  /* 0x0000000000040947 */ /* 0x000fea0003800000 */
[----:B------:R-:W-:Y:S01]  /*5f60*/  BPT.TRAP 0x1 ;  /* 0x000000040000795c */ /* 0x000fe20000300000 */
.L_x_142:
[----:B------:R-:W-:Y:S01]  /*5f70*/  IMAD R5, R6, 0x2, R11 ;  /* 0x0000000206057824 */ /* 0x000fe200078e020b */
[----:B------:R-:W-:Y:S01]  /*5f80*/  R2UR UR9, R12 ;  /* 0x000000000c0972ca */ /* 0x000fe200000e0000 */
[--C-:B------:R-:W-:Y:S01]  /*5f90*/  IMAD R7, R6, 0x2000, R13.reuse ;  /* 0x0000200006077824 */ /* 0x100fe200078e020d */
[----:B------:R-:W-:Y:S01]  /*5fa0*/  UIADD3 UR4, UP0, UR20, 0xf0, URZ ;  /* 0x000000f014047890 */ /* 0x000fe2000ff1e03f */
[----:B------:R-:W-:Y:S01]  /*5fb0*/  IMAD R5, R5, 0xc00, RZ ;  /* 0x00000c0005057824 */ /* 0x000fe200078e02ff */
[----:B------:R-:W-:Y:S01]  /*5fc0*/  R2UR UR11, R22 ;  /* 0x00000000160b72ca */ /* 0x000fe200000e0000 */
[----:B------:R-:W-:Y:S01]  /*5fd0*/  VIADD R15, R15, 0xffffffff ;  /* 0xffffffff0f0f7836 */ /* 0x000fe20000000000 */
[----:B------:R-:W-:Y:S01]  /*5fe0*/  R2UR UR5, R7 ;  /* 0x00000000070572ca */ /* 0x000fe200000e0000 */
[----:B------:R-:W-:Y:S01]  /*5ff0*/  IMAD R5, R5, 0x2, R13 ;  /* 0x0000000205057824 */ /* 0x000fe200078e020d */
[----:B------:R-:W-:Y:S01]  /*6000*/  R2UR UR10, R14 ;  /* 0x000000000e0a72ca */ /* 0x000fe200000e0000 */
[----:B------:R-:W-:Y:S01]  /*6010*/  UIADD3 UR22, UP1, UR20, 0x1f0, URZ ;  /* 0x000001f014167890 */ /* 0x000fe2000ff3e03f */
[----:B------:R-:W-:Y:S01]  /*6020*/  R2UR UR12, R19 ;  /* 0x00000000130c72ca */ /* 0x000fe200000e0000 */
[----:B------:R-:W-:Y:S01]  /*6030*/  VIADD R6, R6, 0x1 ;  /* 0x0000000106067836 */ /* 0x000fe20000000000 */
[----:B------:R-:W-:Y:S01]  /*6040*/  R2UR UR8, R5 ;  /* 0x00000000050872ca */ /* 0x000fe200000e0000 */
[----:B------:R-:W-:Y:S01]  /*6050*/  UIADD3.X UR23, URZ, UR21, URZ, UP1, !UPT ;  /* 0x000000153f177290 */ /* 0x000fe20008ffe43f */
[----:B------:R-:W-:Y:S01]  /*6060*/  R2UR UR18, R18 ;  /* 0x00000000121272ca */ /* 0x000fe200000e0000 */
[----:B------:R-:W-:Y:S01]  /*6070*/  UMOV UR6, 0x0 ;  /* 0x0000000000067882 */ /* 0x000fe20000000000 */
[----:B------:R-:W-:Y:S01]  /*6080*/  ISETP.GT.AND P3, PT, R15, 0x1, PT ;  /* 0x000000010f00780c */ /* 0x000fe20003f64270 */
[----:B------:R-:W-:Y:S01]  /*6090*/  UMOV UR7, 0x10000000 ;  /* 0x1000000000077882 */ /* 0x000fe20000000000 */
[----:B------:R-:W-:Y:S01]  /*60a0*/  ISETP.NE.AND P1, PT, R6, 0xb, PT ;  /* 0x0000000b0600780c */ /* 0x000fe20003f25270 */
[----:B------:R-:W-:Y:S01]  /*60b0*/  UIADD3 UR13, UR5, 0x180, URZ ;  /* 0x00000180050d7890 */ /* 0x000fe2000fffe03f */
[----:B------:R-:W-:Y:S01]  /*60c0*/  VIADD R14, R14, 0x40 ;  /* 0x000000400e0e7836 */ /* 0x000fe20000000000 */
[----:B------:R-:W-:Y:S01]  /*60d0*/  UIADD3.X UR5, URZ, UR21, URZ, UP0, !UPT ;  /* 0x000000153f057290 */ /* 0x000fe200087fe43f */
[----:B------:R-:W-:Y:S01]  /*60e0*/  SEL R5, RZ, 0x1, P1 ;  /* 0x00000001ff057807 */ /* 0x000fe20000800000 */
[----:B------:R-:W-:Y:S01]  /*60f0*/  UMOV UR24, 0x30000 ;  /* 0x0003000000187882 */ /* 0x000fe20000000000 */
[----:B------:R-:W-:Y:S01]  /*6100*/  SEL R6, R6, RZ, P1 ;  /* 0x000000ff06067207 */ /* 0x000fe20000800000 */
[----:B------:R-:W-:Y:S01]  /*6110*/  UIADD3 UR14, UR8, 0x16180, URZ ;  /* 0x00016180080e7890 */ /* 0x000fe2000fffe03f */
[----:B------:R-:W-:-:S02]  /*6120*/  LOP3.LUT R4, R4, R5, RZ, 0x3c, !PT ;  /* 0x0000000504047212 */ /* 0x000fc400078e3cff */
[----:B------:R-:W-:Y:S02]  /*6130*/  UMOV UR8, UR13 ;  /* 0x0000000d00087c82 */ /* 0x000fe40008000000 */
[----:B------:R0:W-:Y:S02]  /*6140*/  UTMALDG.3D [UR8], [UR4], desc[UR6] ;  /* 0x00000608040075b4 */ /* 0x0001e40008011000 */
[----:B0-----:R-:W-:Y:S01]  /*6150*/  UMOV UR8, UR14 ;  /* 0x0000000e00087c82 */ /* 0x001fe20008000000 */
[----:B------:R-:W-:Y:S02]  /*6160*/  UMOV UR11, UR18 ;  /* 0x00000012000b7c82 */ /* 0x000fe40008000000 */
[----:B------:R0:W-:Y:S02]  /*6170*/  UTMALDG.3D.MULTICAST [UR8], [UR22], UR24, desc[UR6] ;  /* 0x00000608160073b4 */ /* 0x0001e40008011818 */
[----:B0-----:R-:W-:Y:S05]  /*6180*/  @P3 BRA `(.L_x_143) ;  /* 0xfffffffc003c3947 */ /* 0x001fea000383ffff */
.L_x_139:
[----:B------:R-:W-:Y:S05]  /*6190*/  BSYNC B1 ;  /* 0x0000000000017941 */ /* 0x000fea0003800000 */
.L_x_138:
[----:B------:R-:W2:Y:S01]  /*61a0*/  LDL.64 R12, [R1] ;  /* 0x00000000010c7983 */ /* 0x000ea20000100a00 */
[----:B------:R-:W-:Y:S01]  /*61b0*/  LOP3.LUT P4, RZ, R10, 0xff, RZ, 0xc0, !PT ;  /* 0x000000ff0aff7812 */ /* 0x000fe2000788c0ff */
[----:B------:R-:W-:Y:S01]  /*61c0*/  VIADD R7, R8, UR40 ;  /* 0x0000002808077c36 */ /* 0x000fe20008000000 */
[----:B------:R-:W-:Y:S01]  /*61d0*/  ULDC.64 UR4, c[0x0][0x650] ;  /* 0x0001940000047ab9 */ /* 0x000fe20000000a00 */
[----:B------:R-:W-:Y:S01]  /*61e0*/  IMAD.U32 R8, RZ, RZ, UR40 ;  /* 0x00000028ff087e24 */ /* 0x000fe2000f8e00ff */
[----:B------:R-:W-:Y:S01]  /*61f0*/  UISETP.GE.U32.AND UP0, UPT, UR40, 0xb, UPT ;  /* 0x0000000b2800788c */ /* 0x000fe2000bf06070 */
[----:B------:R-:W-:Y:S01]  /*6200*/  BSSY B1, `(.L_x_144) ;  /* 0x000006b000017945 */ /* 0x000fe20003800000 */
[----:B------:R-:W-:Y:S01]  /*6210*/  ISETP.GT.U32.AND P1, PT, R7, 0xa, PT ;  /* 0x0000000a0700780c */ /* 0x000fe20003f24070 */
[----:B------:R-:W-:Y:S01]  /*6220*/  IMAD.MOV.U32 R22, RZ, RZ, -0x1 ;  /* 0xffffffffff167424 */ /* 0x000fe200078e00ff */
[----:B------:R-:W-:Y:S01]  /*6230*/  PRMT R10, RZ, 0x7610, R10 ;  /* 0x00007610ff0a7816 */ /* 0x000fe2000000000a */
[----:B------:R-:W-:Y:S01]  /*6240*/  IMAD.MOV.U32 R18, RZ, RZ, -0x1 ;  /* 0xffffffffff127424 */ /* 0x000fe200078e00ff */
[----:B------:R-:W-:Y:S01]  /*6250*/  ISETP.LT.U32.AND P1, PT, R8, 0xb, P1 ;  /* 0x0000000b0800780c */ /* 0x000fe20000f21070 */
[----:B------:R-:W-:Y:S01]  /*6260*/  IMAD.MOV.U32 R19, RZ, RZ, -0x1 ;  /* 0xffffffffff137424 */ /* 0x000fe200078e00ff */
[----:B------:R-:W-:Y:S01]  /*6270*/  PLOP3.LUT P3, PT, PT, PT, UP0, 0x80, 0x0 ;  /* 0x000000000000781c */ /* 0x000fe20003f6f008 */
[----:B------:R-:W0:Y:S01]  /*6280*/  @P4 S2R R5, SR_CgaCtaId ;  /* 0x0000000000054919 */ /* 0x000e220000008800 */
[----:B------:R-:W-:-:S04]  /*6290*/  @P4 MOV R4, 0x400 ;  /* 0x0000040000044802 */ /* 0x000fc80000000f00 */
[----:B0-----:R-:W-:Y:S01]  /*62a0*/  @P4 LEA R6, R5, R4, 0x18 ;  /* 0x0000000405064211 */ /* 0x001fe200078ec0ff */
[----:B------:R-:W-:Y:S01]  /*62b0*/  IMAD.WIDE.U32 R4, R7, -0x45d1745d, RZ ;  /* 0xba2e8ba307047825 */ /* 0x000fe200078e00ff */
[----:B------:R-:W-:Y:S02]  /*62c0*/  SEL R4, RZ, 0x1, !P1 ;  /* 0x00000001ff047807 */ /* 0x000fe40004800000 */
[----:B------:R0:W-:Y:S02]  /*62d0*/  @P4 SYNCS.ARRIVE.TRANS64.A1T0 RZ, [R6+URZ+0xe8], RZ ;  /* 0x0000e8ff06ff49a7 */ /* 0x0001e4000810003f */
[----:B------:R-:W-:Y:S02]  /*62e0*/  LOP3.LUT R3, R3, R4, RZ, 0x3c, !PT ;  /* 0x0000000403037212 */ /* 0x000fe400078e3cff */
[----:B------:R-:W-:Y:S02]  /*62f0*/  PRMT R4, RZ, 0x7610, R4 ;  /* 0x00007610ff047816 */ /* 0x000fe40000000004 */
[----:B0-----:R-:W-:-:S04]  /*6300*/  SHF.R.U32.HI R6, RZ, 0x3, R5 ;  /* 0x00000003ff067819 */ /* 0x001fc80000011605 */
[----:B------:R-:W-:Y:S01]  /*6310*/  @P3 LOP3.LUT R3, R3, 0x1, R6, 0x78, !PT ;  /* 0x0000000103033812 */ /* 0x000fe200078e7806 */
[----:B------:R-:W-:Y:S01]  /*6320*/  IMAD R8, R6, -0xb, R7 ;  /* 0xfffffff506087824 */ /* 0x000fe200078e0207 */
[----:B--2---:R-:W-:-:S04]  /*6330*/  IADD3 R16, P4, R16, R12, RZ ;  /* 0x0000000c10107210 */ /* 0x004fc80007f9e0ff */
[----:B------:R-:W-:Y:S01]  /*6340*/  ISETP.GE.U32.AND P1, PT, R16, UR4, PT ;  /* 0x0000000410007c0c */ /* 0x000fe2000bf26070 */
[----:B------:R-:W-:-:S05]  /*6350*/  IMAD.X R17, R17, 0x1, R0, P4 ;  /* 0x0000000111117824 */ /* 0x000fca00020e0600 */
[----:B------:R-:W-:-:S13]  /*6360*/  ISETP.GE.U32.AND.EX P1, PT, R17, UR5, PT, P1 ;  /* 0x0000000511007c0c */ /* 0x000fda000bf26110 */
[----:B------:R-:W-:Y:S05]  /*6370*/  @P1 BRA `(.L_x_145) ;  /* 0x00000004004c1947 */ /* 0x000fea0003800000 */
[----:B------:R-:W0:Y:S01]  /*6380*/  S2R R13, SR_CTAID.X ;  /* 0x00000000000d7919 */ /* 0x000e220000002500 */
[----:B------:R-:W-:Y:S01]  /*6390*/  ULDC.64 UR4, c[0x0][0x628] ;  /* 0x00018a0000047ab9 */ /* 0x000fe20000000a00 */
[----:B------:R-:W1:Y:S01]  /*63a0*/  LDC R14, c[0x0][0x144] ;  /* 0x00005100ff0e7b82 */ /* 0x000e620000000800 */
[----:B------:R-:W-:Y:S01]  /*63b0*/  ISETP.NE.U32.AND P1, PT, RZ, UR4, PT ;  /* 0x00000004ff007c0c */ /* 0x000fe2000bf25070 */
[----:B------:R-:W2:Y:S01]  /*63c0*/  S2R R12, SR_CTAID.Y ;  /* 0x00000000000c7919 */ /* 0x000ea20000002600 */
[----:B------:R-:W-:Y:S01]  /*63d0*/  ULDC UR7, c[0x0][0x630] ;  /* 0x00018c0000077ab9 */ /* 0x000fe20000000800 */
[----:B------:R-:W-:Y:S01]  /*63e0*/  ULDC UR8, c[0x0][0x150] ;  /* 0x0000540000087ab9 */ /* 0x000fe20000000800 */
[----:B------:R-:W-:Y:S01]  /*63f0*/  ISETP.NE.AND.EX P1, PT, RZ, UR5, PT, P1 ;  /* 0x00000005ff007c0c */ /* 0x000fe2000bf25310 */
[----:B------:R-:W-:Y:S02]  /*6400*/  IMAD.MOV.U32 R4, RZ, RZ, R16 ;  /* 0x000000ffff047224 */ /* 0x000fe400078e0010 */
[----:B------:R-:W-:Y:S01]  /*6410*/  IMAD.MOV.U32 R5, RZ, RZ, R17 ;  /* 0x000000ffff057224 */ /* 0x000fe200078e0011 */
[----:B0-----:R-:W-:-:S09]  /*6420*/  I2FP.F32.U32 R18, R13 ;  /* 0x0000000d00127245 */ /* 0x001fd20000201000 */
[----:B------:R-:W-:Y:S05]  /*6430*/  @!P1 BRA `(.L_x_146) ;  /* 0x0000000000289947 */ /* 0x000fea0003800000 */
[----:B------:R-:W-:Y:S02]  /*6440*/  ULDC UR6, c[0x0][0x634] ;  /* 0x00018d0000067ab9 */ /* 0x000fe40000000800 */
[----:B------:R-:W-:-:S05]  /*6450*/  IADD3 R5, P1, R16, UR6, RZ ;  /* 0x0000000610057c10 */ /* 0x000fca000ff3e0ff */
[----:B------:R-:W-:-:S04]  /*6460*/  IMAD.X R15, RZ, RZ, R17, P1 ;  /* 0x000000ffff0f7224 */ /* 0x000fc800008e0611 */
[----:B------:R-:W-:-:S04]  /*6470*/  IMAD.WIDE.U32 R6, R15, UR4, RZ ;  /* 0x000000040f067c25 */ /* 0x000fc8000f8e00ff */
[----:B------:R-:W-:-:S04]  /*6480*/  IMAD.WIDE.U32 R6, P1, R5, UR5, R6 ;  /* 0x0000000505067c25 */ /* 0x000fc8000f820006 */
[----:B------:R-:W-:-:S04]  /*6490*/  IMAD.WIDE.U32 R4, R5, UR4, RZ ;  /* 0x0000000405047c25 */ /* 0x000fc8000f8e00ff */
[----:B------:R-:W-:Y:S01]  /*64a0*/  IMAD.MOV.U32 R4, RZ, RZ, R7 ;  /* 0x000000ffff047224 */ /* 0x000fe200078e0007 */
[----:B------:R-:W-:Y:S01]  /*64b0*/  IADD3 RZ, P3, R5, R6, RZ ;  /* 0x0000000605ff7210 */ /* 0x000fe20007f7e0ff */
[----:B------:R-:W-:-:S04]  /*64c0*/  IMAD.X R5, RZ, RZ, RZ, P1 ;  /* 0x000000ffff057224 */ /* 0x000fc800008e06ff */
[----:B------:R-:W-:-:S08]  /*64d0*/  IMAD.WIDE.U32.X R4, R15, UR5, R4, P3 ;  /* 0x000000050f047c25 */ /* 0x000fd000098e0404 */
.L_x_146:
[----:B------:R-:W-:Y:S01]  /*64e0*/  FMUL R18, R18, UR8 ;  /* 0x0000000812127c20 */ /* 0x000fe20008400000 */
[--C-:B------:R-:W-:Y:S01]  /*64f0*/  SHF.R.U64 R19, R4, UR7, R5.reuse ;  /* 0x0000000704137c19 */ /* 0x100fe20008001205 */
[----:B------:R-:W-:Y:S01]  /*6500*/  ULDC.64 UR4, c[0x0][0x620] ;  /* 0x0001880000047ab9 */ /* 0x000fe20000000a00 */
[----:B------:R-:W-:Y:S01]  /*6510*/  SHF.R.U32.HI R4, RZ, UR7, R5 ;  /* 0x00000007ff047c19 */ /* 0x000fe20008011605 */
[----:B------:R-:W-:Y:S01]  /*6520*/  ULDC.64 UR6, c[0x0][0x640] ;  /* 0x0001900000067ab9 */ /* 0x000fe20000000a00 */
[----:B------:R-:W-:Y:S01]  /*6530*/  IADD3 R5, P1, RZ, -R19, RZ ;  /* 0x80000013ff057210 */ /* 0x000fe20007f3e0ff */
[----:B------:R-:W0:Y:S01]  /*6540*/  F2I.U32.TRUNC.NTZ R18, R18 ;  /* 0x0000001200127305 */ /* 0x000e22000020f000 */
[----:B------:R-:W3:Y:S03]  /*6550*/  LDC R15, c[0x0][0x148] ;  /* 0x00005200ff0f7b82 */ /* 0x000ee60000000800 */
[----:B------:R-:W-:Y:S01]  /*6560*/  IMAD.X R4, RZ, RZ, ~R4, P1 ;  /* 0x000000ffff047224 */ /* 0x000fe200008e0e04 */
[----:B------:R-:W-:-:S03]  /*6570*/  ISETP.NE.U32.AND P1, PT, RZ, UR6, PT ;  /* 0x00000006ff007c0c */ /* 0x000fc6000bf25070 */
[----:B------:R-:W-:Y:S01]  /*6580*/  IMAD R4, R4, UR4, RZ ;  /* 0x0000000404047c24 */ /* 0x000fe2000f8e02ff */
[----:B------:R-:W-:-:S03]  /*6590*/  ISETP.NE.AND.EX P1, PT, RZ, UR7, PT, P1 ;  /* 0x00000007ff007c0c */ /* 0x000fc6000bf25310 */
[C---:B------:R-:W-:Y:S01]  /*65a0*/  IMAD R7, R5.reuse, UR5, R4 ;  /* 0x0000000505077c24 */ /* 0x040fe2000f8e0204 */
[----:B------:R-:W-:Y:S01]  /*65b0*/  ULDC UR5, c[0x0][0x154] ;  /* 0x0000550000057ab9 */ /* 0x000fe20000000800 */
[----:B------:R-:W-:Y:S01]  /*65c0*/  IMAD.WIDE.U32 R4, R5, UR4, R16 ;  /* 0x0000000405047c25 */ /* 0x000fe2000f8e0010 */
[----:B------:R-:W-:-:S03]  /*65d0*/  ULDC UR4, c[0x0][0x618] ;  /* 0x0001860000047ab9 */ /* 0x000fc60000000800 */
[----:B0-----:R-:W-:Y:S02]  /*65e0*/  IMAD.MOV R6, RZ, RZ, -R18 ;  /* 0x000000ffff067224 */ /* 0x001fe400078e0a12 */
[----:B------:R-:W-:Y:S02]  /*65f0*/  IMAD.IADD R5, R5, 0x1, R7 ;  /* 0x0000000105057824 */ /* 0x000fe400078e0207 */
[----:B-1----:R-:W-:Y:S01]  /*6600*/  IMAD R13, R14, R6, R13 ;  /* 0x000000060e0d7224 */ /* 0x002fe200078e020d */
[----:B--2---:R-:W-:Y:S02]  /*6610*/  I2FP.F32.U32 R6, R12 ;  /* 0x0000000c00067245 */ /* 0x004fe40000201000 */
[--C-:B------:R-:W-:Y:S02]  /*6620*/  SHF.R.U64 R14, R4, UR4, R5.reuse ;  /* 0x00000004040e7c19 */ /* 0x100fe40008001205 */
[----:B------:R-:W-:Y:S01]  /*6630*/  SHF.R.U32.HI R5, RZ, UR4, R5 ;  /* 0x00000004ff057c19 */ /* 0x000fe20008011605 */
[----:B------:R-:W-:Y:S01]  /*6640*/  FMUL R6, R6, UR5 ;  /* 0x0000000506067c20 */ /* 0x000fe20008400000 */
[----:B------:R-:W-:-:S02]  /*6650*/  ULDC UR4, c[0x0][0x608] ;  /* 0x0001820000047ab9 */ /* 0x000fc40000000800 */
[--C-:B------:R-:W-:Y:S01]  /*6660*/  SHF.R.U64 R20, R14, UR4, R5.reuse ;  /* 0x000000040e147c19 */ /* 0x100fe20008001205 */
[----:B------:R0:W1:Y:S01]  /*6670*/  F2I.U32.TRUNC.NTZ R21, R6 ;  /* 0x0000000600157305 */ /* 0x000062000020f000 */
[----:B------:R-:W-:Y:S01]  /*6680*/  SHF.R.U32.HI R5, RZ, UR4, R5 ;  /* 0x00000004ff057c19 */ /* 0x000fe20008011605 */
[----:B------:R-:W-:-:S03]  /*6690*/  ULDC UR4, c[0x0][0x658] ;  /* 0x0001960000047ab9 */ /* 0x000fc60000000800 */
[--C-:B------:R-:W-:Y:S02]  /*66a0*/  SHF.R.U64 R18, R20, UR4, R5.reuse ;  /* 0x0000000414127c19 */ /* 0x100fe40008001205 */
[----:B------:R-:W-:-:S03]  /*66b0*/  SHF.R.U32.HI R25, RZ, UR4, R5 ;  /* 0x00000004ff197c19 */ /* 0x000fc60008011605 */
[----:B------:R-:W-:Y:S02]  /*66c0*/  IMAD.MOV.U32 R4, RZ, RZ, R18 ;  /* 0x000000ffff047224 */ /* 0x000fe400078e0012 */
[----:B------:R-:W-:Y:S01]  /*66d0*/  IMAD.MOV.U32 R5, RZ, RZ, R25 ;  /* 0x000000ffff057224 */ /* 0x000fe200078e0019 */
[----:B0-----:R-:W-:Y:S06]  /*66e0*/  @!P1 BRA `(.L_x_147) ;  /* 0x0000000000289947 */ /* 0x001fec0003800000 */
        /* <DEDUP_REMOVED lines=10> */
.L_x_147:
[----:B------:R-:W-:Y:S01]  /*6790*/  ISETP.NE.AND P1, PT, R2, 0x1, PT ;  /* 0x000000010200780c */ /* 0x000fe20003f25270 */
[----:B------:R-:W-:Y:S01]  /*67a0*/  ULDC UR4, c[0x0][0x648] ;  /* 0x0001920000047ab9 */ /* 0x000fe20000000800 */
[----:B------:R-:W-:Y:S01]  /*67b0*/  LOP3.LUT R20, R20, UR16, RZ, 0xc0, !PT ;  /* 0x0000001014147c12 */ /* 0x000fe2000f8ec0ff */
[----:B-1----:R-:W-:Y:S01]  /*67c0*/  IMAD.MOV R21, RZ, RZ, -R21 ;  /* 0x000000ffff157224 */ /* 0x002fe200078e0a15 */
[----:B------:R-:W-:Y:S01]  /*67d0*/  SHF.R.U64 R5, R4, UR4, R5 ;  /* 0x0000000404057c19 */ /* 0x000fe20008001205 */
[----:B------:R-:W-:Y:S01]  /*67e0*/  ULDC UR4, c[0x0][0x638] ;  /* 0x00018e0000047ab9 */ /* 0x000fe20000000800 */
[----:B------:R-:W-:Y:S01]  /*67f0*/  ULDC UR5, c[0x0][0x610] ;  /* 0x0001840000057ab9 */ /* 0x000fe20000000800 */
[----:B------:R-:W-:Y:S02]  /*6800*/  IMAD.MOV.U32 R4, RZ, RZ, 0x1 ;  /* 0x00000001ff047424 */ /* 0x000fe400078e00ff */
[----:B------:R-:W-:Y:S02]  /*6810*/  IMAD.MOV R7, RZ, RZ, -R5 ;  /* 0x000000ffff077224 */ /* 0x000fe400078e0a05 */
[----:B------:R-:W-:Y:S01]  /*6820*/  IMAD R20, R5, UR17, R20 ;  /* 0x0000001105147c24 */ /* 0x000fe2000f8e0214 */
[----:B------:R-:W-:Y:S01]  /*6830*/  LOP3.LUT R5, R14, UR15, RZ, 0xc0, !PT ;  /* 0x0000000f0e057c12 */ /* 0x000fe2000f8ec0ff */
[----:B---3--:R-:W-:-:S02]  /*6840*/  @P1 IMAD R13, R15, R21, R12 ;  /* 0x000000150f0d1224 */ /* 0x008fc400078e020c */
[----:B------:R-:W-:Y:S01]  /*6850*/  IMAD R18, R7, UR4, R18 ;  /* 0x0000000407127c24 */ /* 0x000fe2000f8e0212 */
[----:B------:R-:W-:Y:S01]  /*6860*/  ULDC UR4, c[0x0][0x600] ;  /* 0x0001800000047ab9 */ /* 0x000fe20000000800 */
[----:B------:R-:W-:Y:S02]  /*6870*/  IMAD R13, R20, UR5, R13 ;  /* 0x00000005140d7c24 */ /* 0x000fe4000f8e020d */
[----:B------:R-:W-:-:S05]  /*6880*/  IMAD R22, R18, UR4, R5 ;  /* 0x0000000412167c24 */ /* 0x000fca000f8e0205 */
[----:B------:R-:W-:Y:S02]  /*6890*/  SEL R18, R22, R13, !P1 ;  /* 0x0000000d16127207 */ /* 0x000fe40004800000 */
[----:B------:R-:W-:-:S07]  /*68a0*/  SEL R22, R13, R22, !P1 ;  /* 0x000000160d167207 */ /* 0x000fce0004800000 */
.L_x_145:
[----:B------:R-:W-:Y:S05]  /*68b0*/  BSYNC B1 ;  /* 0x0000000000017941 */ /* 0x000fea0003800000 */
.L_x_144:
[----:B------:R-:W-:-:S13]  /*68c0*/  LOP3.LUT P1, RZ, R4, 0xff, RZ, 0xc0, !PT ;  /* 0x000000ff04ff7812 */ /* 0x000fda000782c0ff */
[----:B------:R-:W-:Y:S05]  /*68d0*/  @P1 BRA `(.L_x_148) ;  /* 0xfffffff400301947 */ /* 0x000fea000383ffff */
[----:B------:R-:W-:Y:S05]  /*68e0*/  BSYNC B0 ;  /* 0x0000000000007941 */ /* 0x000fea0003800000 */
.L_x_136:
[----:B------:R-:W-:-:S03]  /*68f0*/  UMOV UR4, 0xffffffff ;  /* 0xffffffff00047882 */ /* 0x000fc60000000000 */
[----:B------:R-:W-:Y:S05]  /*6900*/  BRA.DIV UR4, `(.L_x_149) ;  /* 0x0000000a04447947 */ /* 0x000fea000b800000 */
[----:B------:R-:W-:-:S13]  /*6910*/  ELECT P6, URZ, PT ;  /* 0x00000000003f782f */ /* 0x000fda00038c0000 */
.L_x_172:
[----:B------:R-:W-:Y:S04]  /*6920*/  BSSY B0, `(.L_x_150) ;  /* 0x000006a000007945 */ /* 0x000fe80003800000 */
[----:B------:R-:W-:Y:S05]  /*6930*/  @!P6 BRA `(.L_x_151) ;  /* 0x0000000400a0e947 */ /* 0x000fea0003800000 */
[----:B------:R-:W-:-:S04]  /*6940*/  LOP3.LUT R23, R23, 0x2, RZ, 0xfc, !PT ;  /* 0x0000000217177812 */ /* 0x000fc800078efcff */
[----:B------:R-:W-:-:S13]  /*6950*/  ISETP.NE.AND P0, PT, R23, 0x3, PT ;  /* 0x000000031700780c */ /* 0x000fda0003f05270 */
[----:B------:R-:W-:Y:S05]  /*6960*/  @!P0 BRA `(.L_x_152) ;  /* 0x0000000000048947 */ /* 0x000fea0003800000 */
[----:B------:R-:W-:Y:S01]  /*6970*/  BPT.TRAP 0x1 ;  /* 0x000000040000795c */ /* 0x000fe20000300000 */
.L_x_152:
[----:B------:R-:W0:Y:S01]  /*6980*/  S2R R5, SR_CgaCtaId ;  /* 0x0000000000057919 */ /* 0x000e220000008800 */
[----:B------:R-:W-:Y:S02]  /*6990*/  MOV R0, 0x400 ;  /* 0x0000040000007802 */ /* 0x000fe40000000f00 */
[----:B------:R-:W-:Y:S02]  /*69a0*/  SHF.L.U32 R2, R3, 0x1f, RZ ;  /* 0x0000001f03027819 */ /* 0x000fe400000006ff */
[----:B0-----:R-:W-:-:S05]  /*69b0*/  LEA R5, R5, R0, 0x18 ;  /* 0x0000000005057211 */ /* 0x001fca00078ec0ff */
[----:B------:R-:W-:-:S04]  /*69c0*/  VIADD R5, R5, 0x58 ;  /* 0x0000005805057836 */ /* 0x000fc80000000000 */
[C---:B------:R-:W-:Y:S02]  /*69d0*/  IMAD R7, R8.reuse, 0x8, R5 ;  /* 0x0000000808077824 */ /* 0x040fe400078e0205 */
[----:B------:R-:W-:Y:S02]  /*69e0*/  VIADD R8, R8, 0x1 ;  /* 0x0000000108087836 */ /* 0x000fe40000000000 */
[----:B------:R-:W0:Y:S03]  /*69f0*/  SYNCS.PHASECHK.TRANS64.TRYWAIT P0, [R7+URZ], R2 ;  /* 0x00000002070075a7 */ /* 0x000e26000800017f */
[----:B------:R-:W-:-:S04]  /*6a00*/  ISETP.NE.AND P1, PT, R8, 0xb, PT ;  /* 0x0000000b0800780c */ /* 0x000fc80003f25270 */
[----:B------:R-:W-:Y:S02]  /*6a10*/  SEL R0, RZ, 0x1, P1 ;  /* 0x00000001ff007807 */ /* 0x000fe40000800000 */
[----:B------:R-:W-:Y:S02]  /*6a20*/  SEL R8, R8, RZ, P1 ;  /* 0x000000ff08087207 */ /* 0x000fe40000800000 */
[----:B------:R-:W-:-:S03]  /*6a30*/  LOP3.LUT R9, R3, R0, RZ, 0x3c, !PT ;  /* 0x0000000003097212 */ /* 0x000fc600078e3cff */
[----:B------:R-:W-:Y:S01]  /*6a40*/  IMAD R6, R8, 0x8, R5 ;  /* 0x0000000808067824 */ /* 0x000fe200078e0205 */
[----:B------:R-:W-:Y:S01]  /*6a50*/  SHF.L.U32 R3, R9, 0x1f, RZ ;  /* 0x0000001f09037819 */ /* 0x000fe200000006ff */
[----:B0-----:R-:W-:Y:S06]  /*6a60*/  @!P0 BRA `(.L_x_153) ;  /* 0x00000008000c8947 */ /* 0x001fec0003800000 */
.L_x_173:
[----:B------:R-:W1:Y:S01]  /*6a70*/  SYNCS.PHASECHK.TRANS64.TRYWAIT P0, [R6+URZ], R3 ;  /* 0x00000003060075a7 */ /* 0x000e62000800017f */
[----:B------:R-:W-:-:S05]  /*6a80*/  VIADD R0, R8, 0x1 ;  /* 0x0000000108007836 */ /* 0x000fca0000000000 */
[----:B------:R-:W-:-:S04]  /*6a90*/  ISETP.NE.AND P1, PT, R0, 0xb, PT ;  /* 0x0000000b0000780c */ /* 0x000fc80003f25270 */
[----:B0-----:R-:W-:Y:S02]  /*6aa0*/  SEL R2, RZ, 0x1, P1 ;  /* 0x00000001ff027807 */ /* 0x001fe40000800000 */
[----:B------:R-:W-:Y:S02]  /*6ab0*/  SEL R0, R0, RZ, P1 ;  /* 0x000000ff00007207 */ /* 0x000fe40000800000 */
[----:B------:R-:W-:-:S03]  /*6ac0*/  LOP3.LUT R9, R9, R2, RZ, 0x3c, !PT ;  /* 0x0000000209097212 */ /* 0x000fc600078e3cff */
[----:B------:R-:W-:Y:S01]  /*6ad0*/  IMAD R7, R0, 0x8, R5 ;  /* 0x0000000800077824 */ /* 0x000fe200078e0205 */
[----:B------:R-:W-:Y:S01]  /*6ae0*/  SHF.L.U32 R4, R9, 0x1f, RZ ;  /* 0x0000001f09047819 */ /* 0x000fe200000006ff */
[----:B-1----:R-:W-:Y:S06]  /*6af0*/  @!P0 BRA `(.L_x_154) ;  /* 0x0000000400fc8947 */ /* 0x002fec0003800000 */
.L_x_174:
[----:B------:R-:W1:Y:S01]  /*6b00*/  SYNCS.PHASECHK.TRANS64.TRYWAIT P0, [R7+URZ], R4 ;  /* 0x00000004070075a7 */ /* 0x000e62000800017f */
[----:B------:R-:W-:-:S05]  /*6b10*/  VIADD R0, R0, 0x1 ;  /* 0x0000000100007836 */ /* 0x000fca0000000000 */
[----:B------:R-:W-:-:S04]  /*6b20*/  ISETP.NE.AND P1, PT, R0, 0xb, PT ;  /* 0x0000000b0000780c */ /* 0x000fc80003f25270 */
[----:B------:R-:W-:Y:S02]  /*6b30*/  SEL R2, RZ, 0x1, P1 ;  /* 0x00000001ff027807 */ /* 0x000fe40000800000 */
[----:B------:R-:W-:Y:S02]  /*6b40*/  SEL R0, R0, RZ, P1 ;  /* 0x000000ff00007207 */ /* 0x000fe40000800000 */
[----:B------:R-:W-:-:S03]  /*6b50*/  LOP3.LUT R9, R9, R2, RZ, 0x3c, !PT ;  /* 0x0000000209097212 */ /* 0x000fc600078e3cff */
[----:B0-----:R-:W-:Y:S01]  /*6b60*/  IMAD R6, R0, 0x8, R5 ;  /* 0x0000000800067824 */ /* 0x001fe200078e0205 */
[----:B------:R-:W-:Y:S01]  /*6b70*/  SHF.L.U32 R3, R9, 0x1f, RZ ;  /* 0x0000001f09037819 */ /* 0x000fe200000006ff */
[----:B-1----:R-:W-:Y:S06]  /*6b80*/  @!P0 BRA `(.L_x_155) ;  /* 0x0000000400ec8947 */ /* 0x002fec0003800000 */
.L_x_175:
        /* <DEDUP_REMOVED lines=9> */
.L_x_176:
        /* <DEDUP_REMOVED lines=9> */
.L_x_177:
        /* <DEDUP_REMOVED lines=9> */
.L_x_178:
        /* <DEDUP_REMOVED lines=9> */
.L_x_179:
        /* <DEDUP_REMOVED lines=9> */
.L_x_180:
        /* <DEDUP_REMOVED lines=9> */
.L_x_181:
[----:B------:R-:W1:Y:S01]  /*6ef0*/  SYNCS.PHASECHK.TRANS64.TRYWAIT P0, [R6+URZ], R3 ;  /* 0x00000003060075a7 */ /* 0x000e62000800017f */
[----:B------:R-:W-:-:S05]  /*6f00*/  VIADD R0, R0, 0x1 ;  /* 0x0000000100007836 */ /* 0x000fca0000000000 */
[----:B------:R-:W-:-:S04]  /*6f10*/  ISETP.NE.AND P1, PT, R0, 0xb, PT ;  /* 0x0000000b0000780c */ /* 0x000fc80003f25270 */
[----:B------:R-:W-:Y:S02]  /*6f20*/  SEL R2, RZ, 0x1, P1 ;  /* 0x00000001ff027807 */ /* 0x000fe40000800000 */
[----:B------:R-:W-:Y:S02]  /*6f30*/  SEL R0, R0, RZ, P1 ;  /* 0x000000ff00007207 */ /* 0x000fe40000800000 */
[----:B------:R-:W-:Y:S01]  /*6f40*/  LOP3.LUT R2, R9, R2, RZ, 0x3c, !PT ;  /* 0x0000000209027212 */ /* 0x000fe200078e3cff */
[----:B-1----:R-:W-:Y:S06]  /*6f50*/  @!P0 BRA `(.L_x_162) ;  /* 0x0000000400848947 */ /* 0x002fec0003800000 */
.L_x_182:
[----:B------:R-:W-:Y:S01]  /*6f60*/  IMAD R5, R0, 0x8, R5 ;  /* 0x0000000800057824 */ /* 0x000fe200078e0205 */
[----:B------:R-:W-:-:S07]  /*6f70*/  SHF.L.U32 R0, R2, 0x1f, RZ ;  /* 0x0000001f02007819 */ /* 0x000fce00000006ff */
.L_x_163:
[----:B--2---:R2:W3:Y:S02]  /*6f80*/  SYNCS.PHASECHK.TRANS64.TRYWAIT P0, [R5+URZ], R0 ;  /* 0x00000000050075a7 */ /* 0x0044e4000800017f */
[----:B---3--:R-:W-:Y:S05]  /*6f90*/  @!P0 NANOSLEEP.SYNCS 0x989680 ;  /* 0x009896800000895d */ /* 0x008fea0003900000 */
[----:B------:R-:W3:Y:S02]  /*6fa0*/  @!P0 SYNCS.PHASECHK.TRANS64 P0, [R5+URZ], R0 ;  /* 0x00000000050085a7 */ /* 0x000ee4000800007f */
[----:B---3--:R-:W-:Y:S05]  /*6fb0*/  @!P0 BRA `(.L_x_163) ;  /* 0xfffffffc00f08947 */ /* 0x008fea000383ffff */
.L_x_151:
[----:B------:R-:W-:Y:S05]  /*6fc0*/  BSYNC B0 ;  /* 0x0000000000007941 */ /* 0x000fea0003800000 */
.L_x_150:
[----:B------:R-:W-:Y:S05]  /*6fd0*/  EXIT ;  /* 0x000000000000794d */ /* 0x000fea0003800000 */
.L_x_20:
[----:B0-----:R-:W-:-:S04]  /*6fe0*/  IMAD.U32 R3, RZ, RZ, UR43 ;  /* 0x0000002bff037e24 */ /* 0x001fc8000f8e00ff */
[----:B------:R0:W1:Y:S03]  /*6ff0*/  SYNCS.PHASECHK.TRANS64.TRYWAIT P0, [R3+URZ+-0x8], R0 ;  /* 0xfffff800030075a7 */ /* 0x000066000800017f */
[----:B-1----:R-:W-:Y:S05]  /*7000*/  @!P0 NANOSLEEP.SYNCS 0x989680 ;  /* 0x009896800000895d */ /* 0x002fea0003900000 */
[----:B------:R-:W1:Y:S02]  /*7010*/  @!P0 SYNCS.PHASECHK.TRANS64 P0, [R3+URZ+-0x8], R0 ;  /* 0xfffff800030085a7 */ /* 0x000e64000800007f */
[----:B-1----:R-:W-:Y:S05]  /*7020*/  @!P0 BRA `(.L_x_20) ;  /* 0xfffffffc00ec8947 */ /* 0x002fea000383ffff */
[----:B------:R-:W-:Y:S05]  /*7030*/  BRA `(.L_x_164) ;  /* 0xffffffa800407947 */ /* 0x000fea000383ffff */
.L_x_25:
[----:B-1----:R1:W2:Y:S02]  /*7040*/  SYNCS.PHASECHK.TRANS64.TRYWAIT P1, [R3+URZ], R0 ;  /* 0x00000000030075a7 */ /* 0x0022a4000802017f */
[----:B--2---:R-:W-:Y:S05]  /*7050*/  @!P1 NANOSLEEP.SYNCS 0x989680 ;  /* 0x009896800000995d */ /* 0x004fea0003900000 */
[----:B------:R-:W2:Y:S02]  /*7060*/  @!P1 SYNCS.PHASECHK.TRANS64 P1, [R3+URZ], R0 ;  /* 0x00000000030095a7 */ /* 0x000ea4000802007f */
[----:B--2---:R-:W-:Y:S05]  /*7070*/  @!P1 BRA `(.L_x_25) ;  /* 0xfffffffc00f09947 */ /* 0x004fea000383ffff */
[----:B------:R-:W-:Y:S05]  /*7080*/  BRA `(.L_x_24) ;  /* 0xffffffa800ac7947 */ /* 0x000fea000383ffff */
.L_x_30:
[----:B-1----:R-:W-:-:S04]  /*7090*/  IMAD.U32 R5, RZ, RZ, UR4 ;  /* 0x00000004ff057e24 */ /* 0x002fc8000f8e00ff */
[----:B------:R1:W2:Y:S03]  /*70a0*/  SYNCS.PHASECHK.TRANS64.TRYWAIT P1, [R5+URZ], R4 ;  /* 0x00000004050075a7 */ /* 0x0002a6000802017f */
[----:B--2---:R-:W-:Y:S05]  /*70b0*/  @!P1 NANOSLEEP.SYNCS 0x989680 ;  /* 0x009896800000995d */ /* 0x004fea0003900000 */
[----:B------:R-:W2:Y:S02]  /*70c0*/  @!P1 SYNCS.PHASECHK.TRANS64 P1, [R5+URZ], R4 ;  /* 0x00000004050095a7 */ /* 0x000ea4000802007f */
[----:B--2---:R-:W-:Y:S05]  /*70d0*/  @!P1 BRA `(.L_x_30) ;  /* 0xfffffffc00ec9947 */ /* 0x004fea000383ffff */
[----:B------:R-:W-:Y:S05]  /*70e0*/  BRA `(.L_x_29) ;  /* 0xffffffac00647947 */ /* 0x000fea000383ffff */
.L_x_36:
[----:B0-----:R-:W-:-:S04]  /*70f0*/  IMAD.U32 R3, RZ, RZ, UR43 ;  /* 0x0000002bff037e24 */ /* 0x001fc8000f8e00ff */
[----:B------:R0:W1:Y:S03]  /*7100*/  SYNCS.PHASECHK.TRANS64.TRYWAIT P0, [R3+URZ+0x8], R0 ;  /* 0x00000800030075a7 */ /* 0x000066000800017f */
[----:B-1----:R-:W-:Y:S05]  /*7110*/  @!P0 NANOSLEEP.SYNCS 0x989680 ;  /* 0x009896800000895d */ /* 0x002fea0003900000 */
[----:B------:R-:W1:Y:S02]  /*7120*/  @!P0 SYNCS.PHASECHK.TRANS64 P0, [R3+URZ+0x8], R0 ;  /* 0x00000800030085a7 */ /* 0x000e64000800007f */
[----:B-1----:R-:W-:Y:S05]  /*7130*/  @!P0 BRA `(.L_x_36) ;  /* 0xfffffffc00ec8947 */ /* 0x002fea000383ffff */
[----:B------:R-:W-:Y:S05]  /*7140*/  BRA `(.L_x_165) ;  /* 0xffffffb000a47947 */ /* 0x000fea000383ffff */
.L_x_137:
[----:B------:R-:W-:Y:S01]  /*7150*/  BSSY B1, `(.L_x_166) ;  /* 0x0000006000017945 */ /* 0x000fe20003800000 */
[----:B------:R-:W-:-:S07]  /*7160*/  IMAD.MOV.U32 R15, RZ, RZ, -0x1 ;  /* 0xffffffffff0f7424 */ /* 0x000fce00078e00ff */
[----:B-----5:R-:W-:Y:S05]  /*7170*/  WARPSYNC.COLLECTIVE R15, `(.L_x_167) ;  /* 0x000000000f0c7348 */ /* 0x020fea0003c00000 */
[----:B------:R-:W-:Y:S02]  /*7180*/  ELECT P6, UR62, PT ;  /* 0x00000000003e782f */ /* 0x000fe400038c0000 */
[----:B------:R-:W-:Y:S01]  /*7190*/  MOV R14, UR62 ;  /* 0x0000003e000e7c02 */ /* 0x000fe20008000f00 */
[----:B-----5:R-:W-:Y:S10]  /*71a0*/  ENDCOLLECTIVE ;  /* 0x000000000000791b */ /* 0x020ff40003800000 */
.L_x_167:
[----:B------:R-:W-:Y:S05]  /*71b0*/  BSYNC B1 ;  /* 0x0000000000017941 */ /* 0x000fea0003800000 */
.L_x_166:
[----:B------:R-:W-:Y:S05]  /*71c0*/  BRA `(.L_x_168) ;  /* 0xffffffec00007947 */ /* 0x000fea000383ffff */
.L_x_140:
[----:B0-----:R0:W1:Y:S02]  /*71d0*/  SYNCS.PHASECHK.TRANS64.TRYWAIT P1, [R12+URZ+0x58], R5 ;  /* 0x000058050c0075a7 */ /* 0x001064000802017f */
[----:B-1----:R-:W-:Y:S05]  /*71e0*/  @!P1 NANOSLEEP.SYNCS 0x989680 ;  /* 0x009896800000995d */ /* 0x002fea0003900000 */
[----:B------:R-:W1:Y:S02]  /*71f0*/  @!P1 SYNCS.PHASECHK.TRANS64 P1, [R12+URZ+0x58], R5 ;  /* 0x000058050c0095a7 */ /* 0x000e64000802007f */
[----:B-1----:R-:W-:Y:S05]  /*7200*/  @!P1 BRA `(.L_x_140) ;  /* 0xfffffffc00f09947 */ /* 0x002fea000383ffff */
[----:B------:R-:W-:Y:S05]  /*7210*/  BRA `(.L_x_169) ;  /* 0xffffffec00387947 */ /* 0x000fea000383ffff */
.L_x_149:
[----:B------:R-:W-:Y:S01]  /*7220*/  BSSY B0, `(.L_x_170) ;  /* 0x0000006000007945 */ /* 0x000fe20003800000 */
[----:B------:R-:W-:-:S07]  /*7230*/  IMAD.MOV.U32 R15, RZ, RZ, -0x1 ;  /* 0xffffffffff0f7424 */ /* 0x000fce00078e00ff */
[----:B-----5:R-:W-:Y:S05]  /*7240*/  WARPSYNC.COLLECTIVE R15, `(.L_x_171) ;  /* 0x000000000f0c7348 */ /* 0x020fea0003c00000 */
[----:B------:R-:W-:Y:S02]  /*7250*/  ELECT P6, UR62, PT ;  /* 0x00000000003e782f */ /* 0x000fe400038c0000 */
[----:B------:R-:W-:Y:S01]  /*7260*/  MOV R14, UR62 ;  /* 0x0000003e000e7c02 */ /* 0x000fe20008000f00 */
[----:B-----5:R-:W-:Y:S10]  /*7270*/  ENDCOLLECTIVE ;  /* 0x000000000000791b */ /* 0x020ff40003800000 */
.L_x_171:
[----:B------:R-:W-:Y:S05]  /*7280*/  BSYNC B0 ;  /* 0x0000000000007941 */ /* 0x000fea0003800000 */
.L_x_170:
[----:B------:R-:W-:Y:S05]  /*7290*/  BRA `(.L_x_172) ;  /* 0xfffffff400a07947 */ /* 0x000fea000383ffff */
.L_x_153:
[----:B0-----:R0:W1:Y:S02]  /*72a0*/  SYNCS.PHASECHK.TRANS64.TRYWAIT P0, [R7+URZ], R2 ;  /* 0x00000002070075a7 */ /* 0x001064000800017f */
[----:B-1----:R-:W-:Y:S05]  /*72b0*/  @!P0 NANOSLEEP.SYNCS 0x989680 ;  /* 0x009896800000895d */ /* 0x002fea0003900000 */
[----:B------:R-:W1:Y:S02]  /*72c0*/  @!P0 SYNCS.PHASECHK.TRANS64 P0, [R7+URZ], R2 ;  /* 0x00000002070085a7 */ /* 0x000e64000800007f */
[----:B-1----:R-:W-:Y:S05]  /*72d0*/  @!P0 BRA `(.L_x_153) ;  /* 0xfffffffc00f08947 */ /* 0x002fea000383ffff */
[----:B------:R-:W-:Y:S05]  /*72e0*/  BRA `(.L_x_173) ;  /* 0xfffffff400e07947 */ /* 0x000fea000383ffff */
.L_x_154:
[----:B0-----:R0:W1:Y:S02]  /*72f0*/  SYNCS.PHASECHK.TRANS64.TRYWAIT P0, [R6+URZ], R3 ;  /* 0x00000003060075a7 */ /* 0x001064000800017f */
[----:B-1----:R-:W-:Y:S05]  /*7300*/  @!P0 NANOSLEEP.SYNCS 0x989680 ;  /* 0x009896800000895d */ /* 0x002fea0003900000 */
[----:B------:R-:W1:Y:S02]  /*7310*/  @!P0 SYNCS.PHASECHK.TRANS64 P0, [R6+URZ], R3 ;  /* 0x00000003060085a7 */ /* 0x000e64000800007f */
[----:B-1----:R-:W-:Y:S05]  /*7320*/  @!P0 BRA `(.L_x_154) ;  /* 0xfffffffc00f08947 */ /* 0x002fea000383ffff */
[----:B------:R-:W-:Y:S05]  /*7330*/  BRA `(.L_x_174) ;  /* 0xfffffff400f07947 */ /* 0x000fea000383ffff */
.L_x_155:
[----:B0-----:R0:W1:Y:S02]  /*7340*/  SYNCS.PHASECHK.TRANS64.TRYWAIT P0, [R7+URZ], R4 ;  /* 0x00000004070075a7 */ /* 0x001064000800017f */
[----:B-1----:R-:W-:Y:S05]  /*7350*/  @!P0 NANOSLEEP.SYNCS 0x989680 ;  /* 0x009896800000895d */ /* 0x002fea0003900000 */
[----:B------:R-:W1:Y:S02]  /*7360*/  @!P0 SYNCS.PHASECHK.TRANS64 P0, [R7+URZ], R4 ;  /* 0x00000004070085a7 */ /* 0x000e64000800007f */
[----:B-1----:R-:W-:Y:S05]  /*7370*/  @!P0 BRA `(.L_x_155) ;  /* 0xfffffffc00f08947 */ /* 0x002fea000383ffff */
[----:B------:R-:W-:Y:S05]  /*7380*/  BRA `(.L_x_175) ;  /* 0xfffffff800007947 */ /* 0x000fea000383ffff */
.L_x_156:
[----:B0-----:R0:W1:Y:S02]  /*7390*/  SYNCS.PHASECHK.TRANS64.TRYWAIT P0, [R6+URZ], R3 ;  /* 0x00000003060075a7 */ /* 0x001064000800017f */
[----:B-1----:R-:W-:Y:S05]  /*73a0*/  @!P0 NANOSLEEP.SYNCS 0x989680 ;  /* 0x009896800000895d */ /* 0x002fea0003900000 */
[----:B------:R-:W1:Y:S02]  /*73b0*/  @!P0 SYNCS.PHASECHK.TRANS64 P0, [R6+URZ], R3 ;  /* 0x00000003060085a7 */ /* 0x000e64000800007f */
[----:B-1----:R-:W-:Y:S05]  /*73c0*/  @!P0 BRA `(.L_x_156) ;  /* 0xfffffffc00f08947 */ /* 0x002fea000383ffff */
[----:B------:R-:W-:Y:S05]  /*73d0*/  BRA `(.L_x_176) ;  /* 0xfffffff800107947 */ /* 0x000fea000383ffff */
.L_x_157:
[----:B0-----:R0:W1:Y:S02]  /*73e0*/  SYNCS.PHASECHK.TRANS64.TRYWAIT P0, [R7+URZ], R4 ;  /* 0x00000004070075a7 */ /* 0x001064000800017f */
[----:B-1----:R-:W-:Y:S05]  /*73f0*/  @!P0 NANOSLEEP.SYNCS 0x989680 ;  /* 0x009896800000895d */ /* 0x002fea0003900000 */
[----:B------:R-:W1:Y:S02]  /*7400*/  @!P0 SYNCS.PHASECHK.TRANS64 P0, [R7+URZ], R4 ;  /* 0x00000004070085a7 */ /* 0x000e64000800007f */
[----:B-1----:R-:W-:Y:S05]  /*7410*/  @!P0 BRA `(.L_x_157) ;  /* 0xfffffffc00f08947 */ /* 0x002fea000383ffff */
[----:B------:R-:W-:Y:S05]  /*7420*/  BRA `(.L_x_177) ;  /* 0xfffffff800207947 */ /* 0x000fea000383ffff */
.L_x_158:
[----:B0-----:R0:W1:Y:S02]  /*7430*/  SYNCS.PHASECHK.TRANS64.TRYWAIT P0, [R6+URZ], R3 ;  /* 0x00000003060075a7 */ /* 0x001064000800017f */
[----:B-1----:R-:W-:Y:S05]  /*7440*/  @!P0 NANOSLEEP.SYNCS 0x989680 ;  /* 0x009896800000895d */ /* 0x002fea0003900000 */
[----:B------:R-:W1:Y:S02]  /*7450*/  @!P0 SYNCS.PHASECHK.TRANS64 P0, [R6+URZ], R3 ;  /* 0x00000003060085a7 */ /* 0x000e64000800007f */
[----:B-1----:R-:W-:Y:S05]  /*7460*/  @!P0 BRA `(.L_x_158) ;  /* 0xfffffffc00f08947 */ /* 0x002fea000383ffff */
[----:B------:R-:W-:Y:S05]  /*7470*/  BRA `(.L_x_178) ;  /* 0xfffffff800307947 */ /* 0x000fea000383ffff */
.L_x_159:
[----:B0-----:R0:W1:Y:S02]  /*7480*/  SYNCS.PHASECHK.TRANS64.TRYWAIT P0, [R7+URZ], R4 ;  /* 0x00000004070075a7 */ /* 0x001064000800017f */
[----:B-1----:R-:W-:Y:S05]  /*7490*/  @!P0 NANOSLEEP.SYNCS 0x989680 ;  /* 0x009896800000895d */ /* 0x002fea0003900000 */
[----:B------:R-:W1:Y:S02]  /*74a0*/  @!P0 SYNCS.PHASECHK.TRANS64 P0, [R7+URZ], R4 ;  /* 0x00000004070085a7 */ /* 0x000e64000800007f */
[----:B-1----:R-:W-:Y:S05]  /*74b0*/  @!P0 BRA `(.L_x_159) ;  /* 0xfffffffc00f08947 */ /* 0x002fea000383ffff */
[----:B------:R-:W-:Y:S05]  /*74c0*/  BRA `(.L_x_179) ;  /* 0xfffffff800407947 */ /* 0x000fea000383ffff */
.L_x_160:
[----:B0-----:R0:W1:Y:S02]  /*74d0*/  SYNCS.PHASECHK.TRANS64.TRYWAIT P0, [R6+URZ], R3 ;  /* 0x00000003060075a7 */ /* 0x001064000800017f */
[----:B-1----:R-:W-:Y:S05]  /*74e0*/  @!P0 NANOSLEEP.SYNCS 0x989680 ;  /* 0x009896800000895d */ /* 0x002fea0003900000 */
[----:B------:R-:W1:Y:S02]  /*74f0*/  @!P0 SYNCS.PHASECHK.TRANS64 P0, [R6+URZ], R3 ;  /* 0x00000003060085a7 */ /* 0x000e64000800007f */
[----:B-1----:R-:W-:Y:S05]  /*7500*/  @!P0 BRA `(.L_x_160) ;  /* 0xfffffffc00f08947 */ /* 0x002fea000383ffff */
[----:B------:R-:W-:Y:S05]  /*7510*/  BRA `(.L_x_180) ;  /* 0xfffffff800507947 */ /* 0x000fea000383ffff */
.L_x_161:
[----:B0-----:R0:W1:Y:S02]  /*7520*/  SYNCS.PHASECHK.TRANS64.TRYWAIT P0, [R7+URZ], R4 ;  /* 0x00000004070075a7 */ /* 0x001064000800017f */
[----:B-1----:R-:W-:Y:S05]  /*7530*/  @!P0 NANOSLEEP.SYNCS 0x989680 ;  /* 0x009896800000895d */ /* 0x002fea0003900000 */
[----:B------:R-:W1:Y:S02]  /*7540*/  @!P0 SYNCS.PHASECHK.TRANS64 P0, [R7+URZ], R4 ;  /* 0x00000004070085a7 */ /* 0x000e64000800007f */
[----:B-1----:R-:W-:Y:S05]  /*7550*/  @!P0 BRA `(.L_x_161) ;  /* 0xfffffffc00f08947 */ /* 0x002fea000383ffff */
[----:B------:R-:W-:Y:S05]  /*7560*/  BRA `(.L_x_181) ;  /* 0xfffffff800607947 */ /* 0x000fea000383ffff */
.L_x_162:
[----:B-1----:R1:W2:Y:S02]  /*7570*/  SYNCS.PHASECHK.TRANS64.TRYWAIT P0, [R6+URZ], R3 ;  /* 0x00000003060075a7 */ /* 0x0022a4000800017f */
[----:B--2---:R-:W-:Y:S05]  /*7580*/  @!P0 NANOSLEEP.SYNCS 0x989680 ;  /* 0x009896800000895d */ /* 0x004fea0003900000 */
[----:B------:R-:W2:Y:S02]  /*7590*/  @!P0 SYNCS.PHASECHK.TRANS64 P0, [R6+URZ], R3 ;  /* 0x00000003060085a7 */ /* 0x000ea4000800007f */
[----:B--2---:R-:W-:Y:S05]  /*75a0*/  @!P0 BRA `(.L_x_162) ;  /* 0xfffffffc00f08947 */ /* 0x004fea000383ffff */
[----:B------:R-:W-:Y:S05]  /*75b0*/  BRA `(.L_x_182) ;  /* 0xfffffff800687947 */ /* 0x000fea000383ffff */
.L_x_183:
[----:B------:R-:W-:-:S00]  /*75c0*/  BRA `(.L_x_183) ;  /* 0xfffffffc00fc7947 */ /* 0x000fc0000383ffff */
[----:B------:R-:W-:-:S00]  /*75d0*/  NOP ;  /* 0x0000000000007918 */ /* 0x000fc00000000000 */
        /* <DEDUP_REMOVED lines=10> */
.L_x_184:


//--------------------- .nv.global.init           --------------------------
	.section	.nv.global.init,"aw",@progbits
.nv.global.init:
	.type		$str$22,@object
	.size		$str$22,($str$23 - $str$22)
$str$22:
        /*0000*/ 	.byte	0x6b, 0x5f, 0x74, 0x69, 0x6c, 0x65, 0x5f, 0x63, 0x6f, 0x75, 0x6e, 0x74, 0x20, 0x3e, 0x3d, 0x20
        /*0010*/ 	.byte	0x31, 0x00
	.type		$str$23,@object
	.size		$str$23,(__unnamed_1 - $str$23)
$str$23:
        /*0012*/ 	.byte	0x2f, 0x74, 0x6d, 0x70, 0x2f, 0x63, 0x75, 0x74, 0x6c, 0x61, 0x73, 0x73, 0x5f, 0x73, 0x77, 0x65
        /*0022*/ 	.byte	0x65, 0x70, 0x5f, 0x73, 0x72, 0x63, 0x2f, 0x69, 0x6e, 0x63, 0x6c, 0x75, 0x64, 0x65, 0x2f, 0x63
        /*0032*/ 	.byte	0x75, 0x74, 0x6c, 0x61, 0x73, 0x73, 0x2f, 0x67, 0x65, 0x6d, 0x6d, 0x2f, 0x63, 0x6f, 0x6c, 0x6c
        /*0042*/ 	.byte	0x65, 0x63, 0x74, 0x69, 0x76, 0x65, 0x2f, 0x73, 0x6d, 0x39, 0x30, 0x5f, 0x6d, 0x6d, 0x61, 0x5f
        /*0052*/ 	.byte	0x74, 0x6d, 0x61, 0x5f, 0x67, 0x6d, 0x6d, 0x61, 0x5f, 0x73, 0x73, 0x5f, 0x77, 0x61, 0x72, 0x70
        /*0062*/ 	.byte	0x73, 0x70, 0x65, 0x63, 0x69, 0x61, 0x6c, 0x69, 0x7a, 0x65, 0x64, 0x2e, 0x68, 0x70, 0x70, 0x00
	.type		__unnamed_1,@object
	.size		__unnamed_1,(.L_0 - __unnamed_1)
__unnamed_1:
        /*0072*/ 	.byte	0x76, 0x6f, 0x69, 0x64, 0x20, 0x63, 0x75, 0x74, 0x6c, 0x61, 0x73, 0x73, 0x3a, 0x3a, 0x67, 0x65
        /* <DEDUP_REMOVED lines=180> */
        /*0bc2*/ 	.byte	0x69, 0x64, 0x65, 0x6e, 0x74, 0x69, 0x74, 0x79, 0x5d, 0x00
.L_0:


//--------------------- .nv.shared._ZN7cutlass13device_kernelINS_4gemm6kernel13GemmUniversalIN4cute5tupleIJiiiiEEENS1_10collective13CollectiveMmaINS1_34MainloopSm90TmaGmmaWarpSpecializedILi11ENS5_IJNS4_1CILi2EEENSA_ILi1EEESC_EEENS1_32KernelTmaWarpSpecializedPingpongEEENS5_IJNSA_ILi64EEENSA_ILi96EEESG_EEENS_10bfloat16_tENS5_IJlSC_lEEESJ_SK_NS4_8TiledMMAINS4_8MMA_AtomIJNS4_4SM904GMMA27MMA_64x96x16_F32BF16BF16_SSILNSO_5MajorE0ELSQ_0ELNSO_7ScaleInE1ELSR_1EEEEEENS4_6LayoutINS5_IJSC_SC_SC_EEENS5_IJNSA_ILi0EEESW_SW_EEEEENS5_IJNS4_10UnderscoreESZ_SZ_EEEEENS4_13SM90_TMA_LOADENS4_14ComposedLayoutINS4_7SwizzleILi3ELi4ELi3EEENS4_18smem_ptr_flag_bitsILi16EEENSU_INS5_IJNSA_ILi8EEESG_EEENS5_IJSG_SC_EEEEEEEvNS4_8identityENS4_23SM90_TMA_LOAD_MULTICASTES1C_vS1D_EENS_8epilogue10collective6detail29Sm90TmaWarpSpecializedAdapterINS1H_15DefaultEpilogueISJ_SK_SK_NS1G_6thread17LinearCombinationISJ_Li1EffLNS1L_9ScaleType4KindE0ELNS_15FloatRoundStyleE2ESJ_EENS1_15EpilogueDefaultEEEEEvvEEEEvNT_6ParamsE --------------------------
	.section	.nv.shared._ZN7cutlass13device_kernelINS_4gemm6kernel13GemmUniversalIN4cute5tupleIJiiiiEEENS1_10collective13CollectiveMmaINS1_34MainloopSm90TmaGmmaWarpSpecializedILi11ENS5_IJNS4_1CILi2EEENSA_ILi1EEESC_EEENS1_32KernelTmaWarpSpecializedPingpongEEENS5_IJNSA_ILi64EEENSA_ILi96EEESG_EEENS_10bfloat16_tENS5_IJlSC_lEEESJ_SK_NS4_8TiledMMAINS4_8MMA_AtomIJNS4_4SM904GMMA27MMA_64x96x16_F32BF16BF16_SSILNSO_5MajorE0ELSQ_0ELNSO_7ScaleInE1ELSR_1EEEEEENS4_6LayoutINS5_IJSC_SC_SC_EEENS5_IJNSA_ILi0EEESW_SW_EEEEENS5_IJNS4_10UnderscoreESZ_SZ_EEEEENS4_13SM90_TMA_LOADENS4_14ComposedLayoutINS4_7SwizzleILi3ELi4ELi3EEENS4_18smem_ptr_flag_bitsILi16EEENSU_INS5_IJNSA_ILi8EEESG_EEENS5_IJSG_SC_EEEEEEEvNS4_8identityENS4_23SM90_TMA_LOAD_MULTICASTES1C_vS1D_EENS_8epilogue10collective6detail29Sm90TmaWarpSpecializedAdapterINS1H_15DefaultEpilogueISJ_SK_SK_NS1G_6thread17LinearCombinationISJ_Li1EffLNS1L_9ScaleType4KindE0ELNS_15FloatRoundStyleE2ESJ_EENS1_15EpilogueDefaultEEEEEvvEEEEvNT_6ParamsE,"aw",@nobits
	.sectionflags	@""
	.align	16
	.zero		1024


//--------------------- .nv.shared.reserved.0     --------------------------
	.section	.nv.shared.reserved.0,"aw",@nobits
	.weak		__nv_reservedSMEM_offset_0_alias
	.size		__nv_reservedSMEM_offset_0_alias, 0, 0
	.other		__nv_reservedSMEM_offset_0_alias,@"STO_CUDA_RESERVED_SHARED STV_DEFAULT"
__nv_reservedSMEM_offset_0_alias:
	.zero		0


//--------------------- .nv.global                --------------------------
	.section	.nv.global,"aw",@nobits
.nv.global:
	.type		_ZN40_INTERNAL_c1659e34_4_k_cu_20d7286e_166674cute1_E,@object
	.size		_ZN40_INTERNAL_c1659e34_4_k_cu_20d7286e_166674cute1_E,(_ZN40_INTERNAL_c1659e34_4_k_cu_20d7286e_166674cuda3std3__45__cpo6cbeginE - _ZN40_INTERNAL_c1659e34_4_k_cu_20d7286e_166674cute1_E)
_ZN40_INTERNAL_c1659e34_4_k_cu_20d7286e_166674cute1_E:
	.zero		1
	.type		_ZN40_INTERNAL_c1659e34_4_k_cu_20d7286e_166674cuda3std3__45__cpo6cbeginE,@object
	.size		_ZN40_INTERNAL_c1659e34_4_k_cu_20d7286e_166674cuda3std3__45__cpo6cbeginE,(_ZN40_INTERNAL_c1659e34_4_k_cu_20d7286e_166674cuda3std3__48in_placeE - _ZN40_INTERNAL_c1659e34_4_k_cu_20d7286e_166674cuda3std3__45__cpo6cbeginE)
_ZN40_INTERNAL_c1659e34_4_k_cu_20d7286e_166674cuda3std3__45__cpo6cbeginE:
	.zero		1
	.type		_ZN40_INTERNAL_c1659e34_4_k_cu_20d7286e_166674cuda3std3__48in_placeE,@object
	.size		_ZN40_INTERNAL_c1659e34_4_k_cu_20d7286e_166674cuda3std3__48in_placeE,(_ZN40_INTERNAL_c1659e34_4_k_cu_20d7286e_166674cuda3std6ranges3__45__cpo9iter_moveE - _ZN40_INTERNAL_c1659e34_4_k_cu_20d7286e_166674cuda3std3__48in_placeE)
_ZN40_INTERNAL_c1659e34_4_k_cu_20d7286e_166674cuda3std3__48in_placeE:
	.zero		1
	.type		_ZN40_INTERNAL_c1659e34_4_k_cu_20d7286e_166674cuda3std6ranges3__45__cpo9iter_moveE,@object
	.size		_ZN40_INTERNAL_c1659e34_4_k_cu_20d7286e_166674cuda3std6ranges3__45__cpo9iter_moveE,(_ZN40_INTERNAL_c1659e34_4_k_cu_20d7286e_166674cuda3std3__45__cpo5beginE - _ZN40_INTERNAL_c1659e34_4_k_cu_20d7286e_166674cuda3std6ranges3__45__cpo9iter_moveE)
_ZN40_INTERNAL_c1659e34_4_k_cu_20d7286e_166674cuda3std6ranges3__45__cpo9iter_moveE:
	.zero		1
	.type		_ZN40_INTERNAL_c1659e34_4_k_cu_20d7286e_166674cuda3std3__45__cpo5beginE,@object
	.size		_ZN40_INTERNAL_c1659e34_4_k_cu_20d7286e_166674cuda3std3__45__cpo5beginE,(_ZN40_INTERNAL_c1659e34_4_k_cu_20d7286e_166674cuda3std3__442_GLOBAL__N__c1659e34_4_k_cu_20d7286e_166676ignoreE - _ZN40_INTERNAL_c1659e34_4_k_cu_20d7286e_166674cuda3std3__45__cpo5beginE)
_ZN40_INTERNAL_c1659e34_4_k_cu_20d7286e_166674cuda3std3__45__cpo5beginE:
	.zero		1
	.type		_ZN40_INTERNAL_c1659e34_4_k_cu_20d7286e_166674cuda3std3__442_GLOBAL__N__c1659e34_4_k_cu_20d7286e_166676ignoreE,@object
	.size		_ZN40_INTERNAL_c1659e34_4_k_cu_20d7286e_166674cuda3std3__442_GLOBAL__N__c1659e34_4_k_cu_20d7286e_166676ignoreE,(_ZN40_INTERNAL_c1659e34_4_k_cu_20d7286e_166674cute7productE - _ZN40_INTERNAL_c1659e34_4_k_cu_20d7286e_166674cuda3std3__442_GLOBAL__N__c1659e34_4_k_cu_20d7286e_166676ignoreE)
_ZN40_INTERNAL_c1659e34_4_k_cu_20d7286e_166674cuda3std3__442_GLOBAL__N__c1659e34_4_k_cu_20d7286e_166676ignoreE:
	.zero		1
	.type		_ZN40_INTERNAL_c1659e34_4_k_cu_20d7286e_166674cute7productE,@object
	.size		_ZN40_INTERNAL_c1659e34_4_k_cu_20d7286e_166674cute7productE,(_ZN40_INTERNAL_c1659e34_4_k_cu_20d7286e_166674cuda3std3__45__cpo3endE - _ZN40_INTERNAL_c1659e34_4_k_cu_20d7286e_166674cute7productE)
_ZN40_INTERNAL_c1659e34_4_k_cu_20d7286e_166674cute7productE:
	.zero		1
	.type		_ZN40_INTERNAL_c1659e34_4_k_cu_20d7286e_166674cuda3std3__45__cpo3endE,@object
	.size		_ZN40_INTERNAL_c1659e34_4_k_cu_20d7286e_166674cuda3std3__45__cpo3endE,(_ZN40_INTERNAL_c1659e34_4_k_cu_20d7286e_166674cuda3std3__419piecewise_constructE - _ZN40_INTERNAL_c1659e34_4_k_cu_20d7286e_166674cuda3std3__45__cpo3endE)
_ZN40_INTERNAL_c1659e34_4_k_cu_20d7286e_166674cuda3std3__45__cpo3endE:
	.zero		1
	.type		_ZN40_INTERNAL_c1659e34_4_k_cu_20d7286e_166674cuda3std3__419piecewise_constructE,@object
	.size		_ZN40_INTERNAL_c1659e34_4_k_cu_20d7286e_166674cuda3std3__419piecewise_constructE,(_ZN40_INTERNAL_c1659e34_4_k_cu_20d7286e_166674cuda3std3__45__cpo4cendE - _ZN40_INTERNAL_c1659e34_4_k_cu_20d7286e_166674cuda3std3__419piecewise_constructE)
_ZN40_INTERNAL_c1659e34_4_k_cu_20d7286e_166674cuda3std3__419piecewise_constructE:
	.zero		1
	.type		_ZN40_INTERNAL_c1659e34_4_k_cu_20d7286e_166674cuda3std3__45__cpo4cendE,@object
	.size		_ZN40_INTERNAL_c1659e34_4_k_cu_20d7286e_166674cuda3std3__45__cpo4cendE,(_ZN40_INTERNAL_c1659e34_4_k_cu_20d7286e_166674cuda3std6ranges3__45__cpo4swapE - _ZN40_INTERNAL_c1659e34_4_k_cu_20d7286e_166674cuda3std3__45__cpo4cendE)
_ZN40_INTERNAL_c1659e34_4_k_cu_20d7286e_166674cuda3std3__45__cpo4cendE:
	.zero		1
	.type		_ZN40_INTERNAL_c1659e34_4_k_cu_20d7286e_166674cuda3std6ranges3__45__cpo4swapE,@object
	.size		_ZN40_INTERNAL_c1659e34_4_k_cu_20d7286e_166674cuda3std6ranges3__45__cpo4swapE,(.L_8 - _ZN40_INTERNAL_c1659e34_4_k_cu_20d7286e_166674cuda3std6ranges3__45__cpo4swapE)
_ZN40_INTERNAL_c1659e34_4_k_cu_20d7286e_166674cuda3std6ranges3__45__cpo4swapE:
	.zero		1
.L_8:


//--------------------- .nv.constant0._ZN7cutlass13device_kernelINS_4gemm6kernel13GemmUniversalIN4cute5tupleIJiiiiEEENS1_10collective13CollectiveMmaINS1_34MainloopSm90TmaGmmaWarpSpecializedILi11ENS5_IJNS4_1CILi2EEENSA_ILi1EEESC_EEENS1_32KernelTmaWarpSpecializedPingpongEEENS5_IJNSA_ILi64EEENSA_ILi96EEESG_EEENS_10bfloat16_tENS5_IJlSC_lEEESJ_SK_NS4_8TiledMMAINS4_8MMA_AtomIJNS4_4SM904GMMA27MMA_64x96x16_F32BF16BF16_SSILNSO_5MajorE0ELSQ_0ELNSO_7ScaleInE1ELSR_1EEEEEENS4_6LayoutINS5_IJSC_SC_SC_EEENS5_IJNSA_ILi0EEESW_SW_EEEEENS5_IJNS4_10UnderscoreESZ_SZ_EEEEENS4_13SM90_TMA_LOADENS4_14ComposedLayoutINS4_7SwizzleILi3ELi4ELi3EEENS4_18smem_ptr_flag_bitsILi16EEENSU_INS5_IJNSA_ILi8EEESG_EEENS5_IJSG_SC_EEEEEEEvNS4_8identityENS4_23SM90_TMA_LOAD_MULTICASTES1C_vS1D_EENS_8epilogue10collective6detail29Sm90TmaWarpSpecializedAdapterINS1H_15DefaultEpilogueISJ_SK_SK_NS1G_6thread17LinearCombinationISJ_Li1EffLNS1L_9ScaleType4KindE0ELNS_15FloatRoundStyleE2ESJ_EENS1_15EpilogueDefaultEEEEEvvEEEEvNT_6ParamsE --------------------------
	.section	.nv.constant0._ZN7cutlass13device_kernelINS_4gemm6kernel13GemmUniversalIN4cute5tupleIJiiiiEEENS1_10collective13CollectiveMmaINS1_34MainloopSm90TmaGmmaWarpSpecializedILi11ENS5_IJNS4_1CILi2EEENSA_ILi1EEESC_EEENS1_32KernelTmaWarpSpecializedPingpongEEENS5_IJNSA_ILi64EEENSA_ILi96EEESG_EEENS_10bfloat16_tENS5_IJlSC_lEEESJ_SK_NS4_8TiledMMAINS4_8MMA_AtomIJNS4_4SM904GMMA27MMA_64x96x16_F32BF16BF16_SSILNSO_5MajorE0ELSQ_0ELNSO_7ScaleInE1ELSR_1EEEEEENS4_6LayoutINS5_IJSC_SC_SC_EEENS5_IJNSA_ILi0EEESW_SW_EEEEENS5_IJNS4_10UnderscoreESZ_SZ_EEEEENS4_13SM90_TMA_LOADENS4_14ComposedLayoutINS4_7SwizzleILi3ELi4ELi3EEENS4_18smem_ptr_flag_bitsILi16EEENSU_INS5_IJNSA_ILi8EEESG_EEENS5_IJSG_SC_EEEEEEEvNS4_8identityENS4_23SM90_TMA_LOAD_MULTICASTES1C_vS1D_EENS_8epilogue10collective6detail29Sm90TmaWarpSpecializedAdapterINS1H_15DefaultEpilogueISJ_SK_SK_NS1G_6thread17LinearCombinationISJ_Li1EffLNS1L_9ScaleType4KindE0ELNS_15FloatRoundStyleE2ESJ_EENS1_15EpilogueDefaultEEEEEvvEEEEvNT_6ParamsE,"a",@progbits
	.sectionflags	@""
	.align	4
.nv.constant0._ZN7cutlass13device_kernelINS_4gemm6kernel13GemmUniversalIN4cute5tupleIJiiiiEEENS1_10collective13CollectiveMmaINS1_34MainloopSm90TmaGmmaWarpSpecializedILi11ENS5_IJNS4_1CILi2EEENSA_ILi1EEESC_EEENS1_32KernelTmaWarpSpecializedPingpongEEENS5_IJNSA_ILi64EEENSA_ILi96EEESG_EEENS_10bfloat16_tENS5_IJlSC_lEEESJ_SK_NS4_8TiledMMAINS4_8MMA_AtomIJNS4_4SM904GMMA27MMA_64x96x16_F32BF16BF16_SSILNSO_5MajorE0ELSQ_0ELNSO_7ScaleInE1ELSR_1EEEEEENS4_6LayoutINS5_IJSC_SC_SC_EEENS5_IJNSA_ILi0EEESW_SW_EEEEENS5_IJNS4_10UnderscoreESZ_SZ_EEEEENS4_13SM90_TMA_LOADENS4_14ComposedLayoutINS4_7SwizzleILi3ELi4ELi3EEENS4_18smem_ptr_flag_bitsILi16EEENSU_INS5_IJNSA_ILi8EEESG_EEENS5_IJSG_SC_EEEEEEEvNS4_8identityENS4_23SM90_TMA_LOAD_MULTICASTES1C_vS1D_EENS_8epilogue10collective6detail29Sm90TmaWarpSpecializedAdapterINS1H_15DefaultEpilogueISJ_SK_SK_NS1G_6thread17LinearCombinationISJ_Li1EffLNS1L_9ScaleType4KindE0ELNS_15FloatRoundStyleE2ESJ_EENS1_15EpilogueDefaultEEEEEvvEEEEvNT_6ParamsE:
	.zero		1664


//--------------------- SYMBOLS --------------------------

	.type		.nv.reservedSmem.offset0,@object
	.size		.nv.reservedSmem.offset0,0x4
	.type		__assertfail,@function
